	.target	sm_90a

	.elftype	@"ET_EXEC"


//--------------------- .note.nv.tkinfo           --------------------------
	.section	.note.nv.tkinfo,"",@"SHT_NOTE"
	.sectionflags	@"SHF_NOTE_NV_TKINFO"
	.tkinfo
        /*0018*/ 	.word	0x00000002
        /*0030*/ 	.string	""
        /*0030*/ 	.string	"ptxas"
        /*0030*/ 	.string	"Cuda compilation tools, release 13.0, V13.0.88"
        /*0030*/ 	.string	"Build cuda_13.0.r13.0/compiler.36424714_0"
        /*0030*/ 	.string	"-arch sm_90a -m 64 "



//--------------------- .note.nv.cuinfo           --------------------------
	.section	.note.nv.cuinfo,"",@"SHT_NOTE"
	.sectionflags	@"SHF_NOTE_NV_CUINFO"
        /*0018*/ 	.short	0x0002
        /*001a*/ 	.short	0x005a
        /*001c*/ 	.short	0x0082
	.zero		2


//--------------------- .nv.info                  --------------------------
	.section	.nv.info,"",@"SHT_CUDA_INFO"
	.align	4


	//----- nvinfo : EIATTR_REGCOUNT
	.align		4
        /*0000*/ 	.byte	0x04, 0x2f
        /*0002*/ 	.short	(.L_15 - .L_14)
	.align		4
.L_14:
        /*0004*/ 	.word	index@(_ZN7cutlass13device_kernelINS_4gemm6kernel13GemmUniversalIN4cute5tupleIJiiiiEEENS1_10collective13CollectiveMmaINS1_34MainloopSm90TmaGmmaWarpSpecializedILi7ENS5_IJNS4_1CILi2EEESB_NSA_ILi1EEEEEENS1_35KernelTmaWarpSpecializedCooperativeEEENS5_IJNSA_ILi128EEESG_NSA_ILi64EEEEEENS_10bfloat16_tENS5_IJlSC_lEEESJ_SK_NS4_8TiledMMAINS4_8MMA_AtomIJNS4_4SM904GMMA28MMA_64x128x16_F32BF16BF16_SSILNSO_5MajorE0ELSQ_0ELNSO_7ScaleInE1ELSR_1EEEEEENS4_6LayoutINS5_IJSB_SC_SC_EEENS5_IJSC_NSA_ILi0EEESW_EEEEENS5_IJNS4_10UnderscoreESZ_SZ_EEEEENS4_23SM90_TMA_LOAD_MULTICASTENS4_14ComposedLayoutINS4_7SwizzleILi3ELi4ELi3EEENS4_18smem_ptr_flag_bitsILi16EEENSU_INS5_IJNSA_ILi8EEESH_EEENS5_IJSH_SC_EEEEEEEvNS4_8identityES12_S1C_vS1D_EENS_8epilogue10collective6detail29Sm90TmaWarpSpecializedAdapterINS1G_15DefaultEpilogueISJ_SK_SK_NS1F_6thread17LinearCombinationISJ_Li1EffLNS1K_9ScaleType4KindE0ELNS_15FloatRoundStyleE2ESJ_EENS1_15EpilogueDefaultEEEEEvvEEEEvNT_6ParamsE)
        /*0008*/ 	.word	0x000000a8


	//----- nvinfo : EIATTR_FRAME_SIZE
	.align		4
.L_15:
        /*000c*/ 	.byte	0x04, 0x11
        /*000e*/ 	.short	(.L_17 - .L_16)
	.align		4
.L_16:
        /*0010*/ 	.word	index@(_ZN7cutlass13device_kernelINS_4gemm6kernel13GemmUniversalIN4cute5tupleIJiiiiEEENS1_10collective13CollectiveMmaINS1_34MainloopSm90TmaGmmaWarpSpecializedILi7ENS5_IJNS4_1CILi2EEESB_NSA_ILi1EEEEEENS1_35KernelTmaWarpSpecializedCooperativeEEENS5_IJNSA_ILi128EEESG_NSA_ILi64EEEEEENS_10bfloat16_tENS5_IJlSC_lEEESJ_SK_NS4_8TiledMMAINS4_8MMA_AtomIJNS4_4SM904GMMA28MMA_64x128x16_F32BF16BF16_SSILNSO_5MajorE0ELSQ_0ELNSO_7ScaleInE1ELSR_1EEEEEENS4_6LayoutINS5_IJSB_SC_SC_EEENS5_IJSC_NSA_ILi0EEESW_EEEEENS5_IJNS4_10UnderscoreESZ_SZ_EEEEENS4_23SM90_TMA_LOAD_MULTICASTENS4_14ComposedLayoutINS4_7SwizzleILi3ELi4ELi3EEENS4_18smem_ptr_flag_bitsILi16EEENSU_INS5_IJNSA_ILi8EEESH_EEENS5_IJSH_SC_EEEEEEEvNS4_8identityES12_S1C_vS1D_EENS_8epilogue10collective6detail29Sm90TmaWarpSpecializedAdapterINS1G_15DefaultEpilogueISJ_SK_SK_NS1F_6thread17LinearCombinationISJ_Li1EffLNS1K_9ScaleType4KindE0ELNS_15FloatRoundStyleE2ESJ_EENS1_15EpilogueDefaultEEEEEvvEEEEvNT_6ParamsE)
        /*0014*/ 	.word	0x00000000


	//----- nvinfo : EIATTR_MIN_STACK_SIZE
	.align		4
.L_17:
        /*0018*/ 	.byte	0x04, 0x12
        /*001a*/ 	.short	(.L_19 - .L_18)
	.align		4
.L_18:
        /*001c*/ 	.word	index@(_ZN7cutlass13device_kernelINS_4gemm6kernel13GemmUniversalIN4cute5tupleIJiiiiEEENS1_10collective13CollectiveMmaINS1_34MainloopSm90TmaGmmaWarpSpecializedILi7ENS5_IJNS4_1CILi2EEESB_NSA_ILi1EEEEEENS1_35KernelTmaWarpSpecializedCooperativeEEENS5_IJNSA_ILi128EEESG_NSA_ILi64EEEEEENS_10bfloat16_tENS5_IJlSC_lEEESJ_SK_NS4_8TiledMMAINS4_8MMA_AtomIJNS4_4SM904GMMA28MMA_64x128x16_F32BF16BF16_SSILNSO_5MajorE0ELSQ_0ELNSO_7ScaleInE1ELSR_1EEEEEENS4_6LayoutINS5_IJSB_SC_SC_EEENS5_IJSC_NSA_ILi0EEESW_EEEEENS5_IJNS4_10UnderscoreESZ_SZ_EEEEENS4_23SM90_TMA_LOAD_MULTICASTENS4_14ComposedLayoutINS4_7SwizzleILi3ELi4ELi3EEENS4_18smem_ptr_flag_bitsILi16EEENSU_INS5_IJNSA_ILi8EEESH_EEENS5_IJSH_SC_EEEEEEEvNS4_8identityES12_S1C_vS1D_EENS_8epilogue10collective6detail29Sm90TmaWarpSpecializedAdapterINS1G_15DefaultEpilogueISJ_SK_SK_NS1F_6thread17LinearCombinationISJ_Li1EffLNS1K_9ScaleType4KindE0ELNS_15FloatRoundStyleE2ESJ_EENS1_15EpilogueDefaultEEEEEvvEEEEvNT_6ParamsE)
        /*0020*/ 	.word	0x00000000
.L_19:


//--------------------- .nv.compat                --------------------------
	.section	.nv.compat,"",@"SHT_CUDA_COMPAT_INFO"
	.align	4
        /*0000*/ 	.byte	0x02, 0x09, 0x01, 0x00, 0x02, 0x02, 0x04, 0x00, 0x02, 0x05, 0x05, 0x00, 0x03, 0x07, 0x01, 0x01
        /*0010*/ 	.byte	0x02, 0x03, 0x01, 0x00, 0x02, 0x06, 0x01, 0x00, 0x04, 0x0b, 0x08, 0x00, 0x00, 0x00, 0x00, 0x00
        /*0020*/ 	.byte	0x00, 0x00, 0x00, 0x00


//--------------------- .nv.info._ZN7cutlass13device_kernelINS_4gemm6kernel13GemmUniversalIN4cute5tupleIJiiiiEEENS1_10collective13CollectiveMmaINS1_34MainloopSm90TmaGmmaWarpSpecializedILi7ENS5_IJNS4_1CILi2EEESB_NSA_ILi1EEEEEENS1_35KernelTmaWarpSpecializedCooperativeEEENS5_IJNSA_ILi128EEESG_NSA_ILi64EEEEEENS_10bfloat16_tENS5_IJlSC_lEEESJ_SK_NS4_8TiledMMAINS4_8MMA_AtomIJNS4_4SM904GMMA28MMA_64x128x16_F32BF16BF16_SSILNSO_5MajorE0ELSQ_0ELNSO_7ScaleInE1ELSR_1EEEEEENS4_6LayoutINS5_IJSB_SC_SC_EEENS5_IJSC_NSA_ILi0EEESW_EEEEENS5_IJNS4_10UnderscoreESZ_SZ_EEEEENS4_23SM90_TMA_LOAD_MULTICASTENS4_14ComposedLayoutINS4_7SwizzleILi3ELi4ELi3EEENS4_18smem_ptr_flag_bitsILi16EEENSU_INS5_IJNSA_ILi8EEESH_EEENS5_IJSH_SC_EEEEEEEvNS4_8identityES12_S1C_vS1D_EENS_8epilogue10collective6detail29Sm90TmaWarpSpecializedAdapterINS1G_15DefaultEpilogueISJ_SK_SK_NS1F_6thread17LinearCombinationISJ_Li1EffLNS1K_9ScaleType4KindE0ELNS_15FloatRoundStyleE2ESJ_EENS1_15EpilogueDefaultEEEEEvvEEEEvNT_6ParamsE --------------------------
	.section	.nv.info._ZN7cutlass13device_kernelINS_4gemm6kernel13GemmUniversalIN4cute5tupleIJiiiiEEENS1_10collective13CollectiveMmaINS1_34MainloopSm90TmaGmmaWarpSpecializedILi7ENS5_IJNS4_1CILi2EEESB_NSA_ILi1EEEEEENS1_35KernelTmaWarpSpecializedCooperativeEEENS5_IJNSA_ILi128EEESG_NSA_ILi64EEEEEENS_10bfloat16_tENS5_IJlSC_lEEESJ_SK_NS4_8TiledMMAINS4_8MMA_AtomIJNS4_4SM904GMMA28MMA_64x128x16_F32BF16BF16_SSILNSO_5MajorE0ELSQ_0ELNSO_7ScaleInE1ELSR_1EEEEEENS4_6LayoutINS5_IJSB_SC_SC_EEENS5_IJSC_NSA_ILi0EEESW_EEEEENS5_IJNS4_10UnderscoreESZ_SZ_EEEEENS4_23SM90_TMA_LOAD_MULTICASTENS4_14ComposedLayoutINS4_7SwizzleILi3ELi4ELi3EEENS4_18smem_ptr_flag_bitsILi16EEENSU_INS5_IJNSA_ILi8EEESH_EEENS5_IJSH_SC_EEEEEEEvNS4_8identityES12_S1C_vS1D_EENS_8epilogue10collective6detail29Sm90TmaWarpSpecializedAdapterINS1G_15DefaultEpilogueISJ_SK_SK_NS1F_6thread17LinearCombinationISJ_Li1EffLNS1K_9ScaleType4KindE0ELNS_15FloatRoundStyleE2ESJ_EENS1_15EpilogueDefaultEEEEEvvEEEEvNT_6ParamsE,"",@"SHT_CUDA_INFO"
	.sectionflags	@""
	.align	4


	//----- nvinfo : EIATTR_CUDA_API_VERSION
	.align		4
        /*0000*/ 	.byte	0x04, 0x37
        /*0002*/ 	.short	(.L_21 - .L_20)
.L_20:
        /*0004*/ 	.word	0x00000082


	//----- nvinfo : EIATTR_KPARAM_INFO
	.align		4
.L_21:
        /*0008*/ 	.byte	0x04, 0x17
        /*000a*/ 	.short	(.L_23 - .L_22)
.L_22:
        /*000c*/ 	.word	0x00000000
        /*0010*/ 	.short	0x0000
        /*0012*/ 	.short	0x0070
        /*0014*/ 	.byte	0x00, 0xf0, 0x01, 0x10


	//----- nvinfo : EIATTR_SPARSE_MMA_MASK
	.align		4
.L_23:
        /*0018*/ 	.byte	0x03, 0x50
        /*001a*/ 	.short	0x0000


	//----- nvinfo : EIATTR_MAXREG_COUNT
	.align		4
        /*001c*/ 	.byte	0x03, 0x1b
        /*001e*/ 	.short	0x00a8


	//----- nvinfo : EIATTR_NUM_BARRIERS
	.align		4
        /*0020*/ 	.byte	0x02, 0x4c
        /*0022*/ 	.byte	0x01
	.zero		1


	//----- nvinfo : EIATTR_EXTERNS
	.align		4
        /*0024*/ 	.byte	0x04, 0x0f
        /*0026*/ 	.short	(.L_25 - .L_24)


	//   ....[0]....
	.align		4
.L_24:
        /*0028*/ 	.word	index@(__assertfail)


	//----- nvinfo : EIATTR_MERCURY_ISA_VERSION
	.align		4
.L_25:
        /*002c*/ 	.byte	0x03, 0x5f
        /*002e*/ 	.short	0x0101


	//----- nvinfo : EIATTR_INT_WARP_WIDE_INSTR_OFFSETS
	.align		4
        /*0030*/ 	.byte	0x04, 0x31
        /*0032*/ 	.short	(.L_27 - .L_26)


	//   ....[0]....
.L_26:
        /*0034*/ 	.word	0x000004e0


	//   ....[1]....
        /*0038*/ 	.word	0x00000510


	//   ....[2]....
        /*003c*/ 	.word	0x000006b0


	//----- nvinfo : EIATTR_COOP_GROUP_MASK_REGIDS
	.align		4
.L_27:
        /*0040*/ 	.byte	0x04, 0x29
        /*0042*/ 	.short	(.L_29 - .L_28)


	//   ....[0]....
.L_28:
        /*0044*/ 	.word	0xffffffff


	//   ....[1]....
        /*0048*/ 	.word	0xffffffff


	//   ....[2]....
        /*004c*/ 	.word	0xffffffff


	//   ....[3]....
        /*0050*/ 	.word	0xffffffff


	//   ....[4]....
        /*0054*/ 	.word	0xffffffff


	//   ....[5]....
        /*0058*/ 	.word	0xffffffff


	//----- nvinfo : EIATTR_COOP_GROUP_INSTR_OFFSETS
	.align		4
.L_29:
        /*005c*/ 	.byte	0x04, 0x28
        /*005e*/ 	.short	(.L_31 - .L_30)


	//   ....[0]....
.L_30:
        /*0060*/ 	.word	0x00000060


	//   ....[1]....
        /*0064*/ 	.word	0x00000070


	//   ....[2]....
        /*0068*/ 	.word	0x00000130


	//   ....[3]....
        /*006c*/ 	.word	0x00000330


	//   ....[4]....
        /*0070*/ 	.word	0x00000860


	//   ....[5]....
        /*0074*/ 	.word	0x000014e0


	//----- nvinfo : EIATTR_REG_RECONFIG
	.align		4
.L_31:
        /*0078*/ 	.byte	0x01, 0x54
	.zero		2


	//----- nvinfo : EIATTR_SYSCALL_OFFSETS
	.align		4
        /*007c*/ 	.byte	0x04, 0x46
        /*007e*/ 	.short	(.L_33 - .L_32)


	//   ....[0]....
.L_32:
        /*0080*/ 	.word	0x000016d0


	//----- nvinfo : EIATTR_MBARRIER_INSTR_OFFSETS
	.align		4
.L_33:
        /*0084*/ 	.byte	0x04, 0x39
        /*0086*/ 	.short	(.L_35 - .L_34)


	//   ....[0]....
.L_34:
        /*0088*/ 	.word	0x00000230
        /*008c*/ 	.word	0x000000ff
        /*0090*/ 	.word	0x00000000
        /*0094*/ 	.short	0x0100
        /*0096*/ 	.byte	0x08
	.zero		1


	//   ....[1]....
        /*0098*/ 	.word	0x00000240
        /*009c*/ 	.word	0x000000ff
        /*00a0*/ 	.word	0x00000038
        /*00a4*/ 	.short	0x0100
        /*00a6*/ 	.byte	0x08
	.zero		1


	//   ....[2]....
        /*00a8*/ 	.word	0x00000250
        /*00ac*/ 	.word	0x000000ff
        /*00b0*/ 	.word	0x00000008
        /*00b4*/ 	.short	0x0100
        /*00b6*/ 	.byte	0x08
	.zero		1


	//   ....[3]....
        /*00b8*/ 	.word	0x00000260
        /*00bc*/ 	.word	0x000000ff
        /*00c0*/ 	.word	0x00000040
        /*00c4*/ 	.short	0x0100
        /*00c6*/ 	.byte	0x08
	.zero		1


	//   ....[4]....
        /*00c8*/ 	.word	0x00000270
        /*00cc*/ 	.word	0x000000ff
        /*00d0*/ 	.word	0x00000010
        /*00d4*/ 	.short	0x0100
        /*00d6*/ 	.byte	0x08
	.zero		1


	//   ....[5]....
        /*00d8*/ 	.word	0x00000280
        /*00dc*/ 	.word	0x000000ff
        /*00e0*/ 	.word	0x00000048
        /*00e4*/ 	.short	0x0100
        /*00e6*/ 	.byte	0x08
	.zero		1


	//   ....[6]....
        /*00e8*/ 	.word	0x00000290
        /*00ec*/ 	.word	0x000000ff
        /*00f0*/ 	.word	0x00000018
        /*00f4*/ 	.short	0x0100
        /*00f6*/ 	.byte	0x08
	.zero		1


	//   ....[7]....
        /*00f8*/ 	.word	0x000002a0
        /*00fc*/ 	.word	0x000000ff
        /*0100*/ 	.word	0x00000050
        /*0104*/ 	.short	0x0100
        /*0106*/ 	.byte	0x08
	.zero		1


	//   ....[8]....
        /*0108*/ 	.word	0x000002b0
        /*010c*/ 	.word	0x000000ff
        /*0110*/ 	.word	0x00000020
        /*0114*/ 	.short	0x0100
        /*0116*/ 	.byte	0x08
	.zero		1


	//   ....[9]....
        /*0118*/ 	.word	0x000002c0
        /*011c*/ 	.word	0x000000ff
        /*0120*/ 	.word	0x00000058
        /*0124*/ 	.short	0x0100
        /*0126*/ 	.byte	0x08
	.zero		1


	//   ....[10]....
        /*0128*/ 	.word	0x000002d0
        /*012c*/ 	.word	0x000000ff
        /*0130*/ 	.word	0x00000028
        /*0134*/ 	.short	0x0100
        /*0136*/ 	.byte	0x08
	.zero		1


	//   ....[11]....
        /*0138*/ 	.word	0x000002e0
        /*013c*/ 	.word	0x000000ff
        /*0140*/ 	.word	0x00000060
        /*0144*/ 	.short	0x0100
        /*0146*/ 	.byte	0x08
	.zero		1


	//   ....[12]....
        /*0148*/ 	.word	0x000002f0
        /*014c*/ 	.word	0x000000ff
        /*0150*/ 	.word	0x00000030
        /*0154*/ 	.short	0x0100
        /*0156*/ 	.byte	0x08
	.zero		1


	//   ....[13]....
        /*0158*/ 	.word	0x00000300
        /*015c*/ 	.word	0x000000ff
        /*0160*/ 	.word	0x00000068
        /*0164*/ 	.short	0x0100
        /*0166*/ 	.byte	0x08
	.zero		1


	//   ....[14]....
        /*0168*/ 	.word	0x00000740
        /*016c*/ 	.word	0x000000ff
        /*0170*/ 	.word	0x00000080
        /*0174*/ 	.short	0x0100
        /*0176*/ 	.byte	0x06
	.zero		1


	//   ....[15]....
        /*0178*/ 	.word	0x000007e0
        /*017c*/ 	.word	0x000000ff
        /*0180*/ 	.word	0x00000088
        /*0184*/ 	.short	0x0100
        /*0186*/ 	.byte	0x06
	.zero		1


	//   ....[16]....
        /*0188*/ 	.word	0x00001790
        /*018c*/ 	.word	0x00000003
        /*0190*/ 	.word	0x00000000
        /*0194*/ 	.short	0x010a
        /*0196*/ 	.byte	0x3f
	.zero		1


	//   ....[17]....
        /*0198*/ 	.word	0x000017f0
        /*019c*/ 	.word	0x00000003
        /*01a0*/ 	.word	0x00000000
        /*01a4*/ 	.short	0x010a
        /*01a6*/ 	.byte	0x3f
	.zero		1


	//   ....[18]....
        /*01a8*/ 	.word	0x00001b70
        /*01ac*/ 	.word	0x00000005
        /*01b0*/ 	.word	0x00000000
        /*01b4*/ 	.short	0x010a
        /*01b6*/ 	.byte	0x3f
	.zero		1


	//   ....[19]....
        /*01b8*/ 	.word	0x00001bb0
        /*01bc*/ 	.word	0x00000005
        /*01c0*/ 	.word	0x00000000
        /*01c4*/ 	.short	0x010a
        /*01c6*/ 	.byte	0x3f
	.zero		1


	//   ....[20]....
        /*01c8*/ 	.word	0x00001e10
        /*01cc*/ 	.word	0x00000004
        /*01d0*/ 	.word	0x00000000
        /*01d4*/ 	.short	0x0101
        /*01d6*/ 	.byte	0x3f
	.zero		1


	//   ....[21]....
        /*01d8*/ 	.word	0x00002030
        /*01dc*/ 	.word	0x00000000
        /*01e0*/ 	.word	0x00000000
        /*01e4*/ 	.short	0x0101
        /*01e6*/ 	.byte	0x3f
	.zero		1


	//   ....[22]....
        /*01e8*/ 	.word	0x00007260
        /*01ec*/ 	.word	0x00000015
        /*01f0*/ 	.word	0x00000038
        /*01f4*/ 	.short	0x010a
        /*01f6*/ 	.byte	0x3f
	.zero		1


	//   ....[23]....
        /*01f8*/ 	.word	0x00007680
        /*01fc*/ 	.word	0x00000006
        /*0200*/ 	.word	0x00000088
        /*0204*/ 	.short	0x0101
        /*0206*/ 	.byte	0x3f
	.zero		1


	//   ....[24]....
        /*0208*/ 	.word	0x00007d80
        /*020c*/ 	.word	0x00000007
        /*0210*/ 	.word	0x00000000
        /*0214*/ 	.short	0x010a
        /*0216*/ 	.byte	0x3f
	.zero		1


	//   ....[25]....
        /*0218*/ 	.word	0x00007e00
        /*021c*/ 	.word	0x00000008
        /*0220*/ 	.word	0x00000000
        /*0224*/ 	.short	0x010a
        /*0226*/ 	.byte	0x3f
	.zero		1


	//   ....[26]....
        /*0228*/ 	.word	0x00007e90
        /*022c*/ 	.word	0x00000009
        /*0230*/ 	.word	0x00000000
        /*0234*/ 	.short	0x010a
        /*0236*/ 	.byte	0x3f
	.zero		1


	//   ....[27]....
        /*0238*/ 	.word	0x00007f20
        /*023c*/ 	.word	0x00000008
        /*0240*/ 	.word	0x00000000
        /*0244*/ 	.short	0x010a
        /*0246*/ 	.byte	0x3f
	.zero		1


	//   ....[28]....
        /*0248*/ 	.word	0x00007fb0
        /*024c*/ 	.word	0x00000009
        /*0250*/ 	.word	0x00000000
        /*0254*/ 	.short	0x010a
        /*0256*/ 	.byte	0x3f
	.zero		1


	//   ....[29]....
        /*0258*/ 	.word	0x00008040
        /*025c*/ 	.word	0x00000006
        /*0260*/ 	.word	0x00000000
        /*0264*/ 	.short	0x010a
        /*0266*/ 	.byte	0x3f
	.zero		1


	//   ....[30]....
        /*0268*/ 	.word	0x000080d0
        /*026c*/ 	.word	0x00000003
        /*0270*/ 	.word	0x00000000
        /*0274*/ 	.short	0x010a
        /*0276*/ 	.byte	0x3f
	.zero		1


	//   ....[31]....
        /*0278*/ 	.word	0x00008130
        /*027c*/ 	.word	0x00000003
        /*0280*/ 	.word	0x00000000
        /*0284*/ 	.short	0x010a
        /*0286*/ 	.byte	0x3f
	.zero		1


	//   ....[32]....
        /*0288*/ 	.word	0x00008180
        /*028c*/ 	.word	0x00000005
        /*0290*/ 	.word	0x00000000
        /*0294*/ 	.short	0x010a
        /*0296*/ 	.byte	0x3f
	.zero		1


	//   ....[33]....
        /*0298*/ 	.word	0x00008250
        /*029c*/ 	.word	0x00000015
        /*02a0*/ 	.word	0x00000038
        /*02a4*/ 	.short	0x010a
        /*02a6*/ 	.byte	0x3f
	.zero		1


	//   ....[34]....
        /*02a8*/ 	.word	0x00008320
        /*02ac*/ 	.word	0x00000007
        /*02b0*/ 	.word	0x00000000
        /*02b4*/ 	.short	0x010a
        /*02b6*/ 	.byte	0x3f
	.zero		1


	//   ....[35]....
        /*02b8*/ 	.word	0x00008370
        /*02bc*/ 	.word	0x00000008
        /*02c0*/ 	.word	0x00000000
        /*02c4*/ 	.short	0x010a
        /*02c6*/ 	.byte	0x3f
	.zero		1


	//   ....[36]....
        /*02c8*/ 	.word	0x000083c0
        /*02cc*/ 	.word	0x00000009
        /*02d0*/ 	.word	0x00000000
        /*02d4*/ 	.short	0x010a
        /*02d6*/ 	.byte	0x3f
	.zero		1


	//   ....[37]....
        /*02d8*/ 	.word	0x00008410
        /*02dc*/ 	.word	0x00000008
        /*02e0*/ 	.word	0x00000000
        /*02e4*/ 	.short	0x010a
        /*02e6*/ 	.byte	0x3f
	.zero		1


	//   ....[38]....
        /*02e8*/ 	.word	0x00008460
        /*02ec*/ 	.word	0x00000009
        /*02f0*/ 	.word	0x00000000
        /*02f4*/ 	.short	0x010a
        /*02f6*/ 	.byte	0x3f
	.zero		1


	//   ....[39]....
        /*02f8*/ 	.word	0x000084b0
        /*02fc*/ 	.word	0x00000006
        /*0300*/ 	.word	0x00000000
        /*0304*/ 	.short	0x010a
        /*0306*/ 	.byte	0x3f
	.zero		1


	//----- nvinfo : EIATTR_NUM_MBARRIERS
	.align		4
.L_35:
        /*0308*/ 	.byte	0x03, 0x38
        /*030a*/ 	.short	0x0010


	//----- nvinfo : EIATTR_EXIT_INSTR_OFFSETS
	.align		4
        /*030c*/ 	.byte	0x04, 0x1c
        /*030e*/ 	.short	(.L_37 - .L_36)


	//   ....[0]....
.L_36:
        /*0310*/ 	.word	0x00000a30


	//   ....[1]....
        /*0314*/ 	.word	0x00001240


	//   ....[2]....
        /*0318*/ 	.word	0x00006920


	//   ....[3]....
        /*031c*/ 	.word	0x00006e80


	//   ....[4]....
        /*0320*/ 	.word	0x00008120


	//----- nvinfo : EIATTR_MAX_THREADS
	.align		4
.L_37:
        /*0324*/ 	.byte	0x04, 0x05
        /*0326*/ 	.short	(.L_39 - .L_38)
.L_38:
        /*0328*/ 	.word	0x00000180
        /*032c*/ 	.word	0x00000001
        /*0330*/ 	.word	0x00000001


	//----- nvinfo : EIATTR_CRS_STACK_SIZE
	.align		4
.L_39:
        /*0334*/ 	.byte	0x04, 0x1e
        /*0336*/ 	.short	(.L_41 - .L_40)
.L_40:
        /*0338*/ 	.word	0x00000000


	//----- nvinfo : EIATTR_CBANK_PARAM_SIZE
	.align		4
.L_41:
        /*033c*/ 	.byte	0x03, 0x19
        /*033e*/ 	.short	0x0470


	//----- nvinfo : EIATTR_PARAM_CBANK
	.align		4
        /*0340*/ 	.byte	0x04, 0x0a
        /*0342*/ 	.short	(.L_43 - .L_42)
	.align		4
.L_42:
        /*0344*/ 	.word	index@(.nv.constant0._ZN7cutlass13device_kernelINS_4gemm6kernel13GemmUniversalIN4cute5tupleIJiiiiEEENS1_10collective13CollectiveMmaINS1_34MainloopSm90TmaGmmaWarpSpecializedILi7ENS5_IJNS4_1CILi2EEESB_NSA_ILi1EEEEEENS1_35KernelTmaWarpSpecializedCooperativeEEENS5_IJNSA_ILi128EEESG_NSA_ILi64EEEEEENS_10bfloat16_tENS5_IJlSC_lEEESJ_SK_NS4_8TiledMMAINS4_8MMA_AtomIJNS4_4SM904GMMA28MMA_64x128x16_F32BF16BF16_SSILNSO_5MajorE0ELSQ_0ELNSO_7ScaleInE1ELSR_1EEEEEENS4_6LayoutINS5_IJSB_SC_SC_EEENS5_IJSC_NSA_ILi0EEESW_EEEEENS5_IJNS4_10UnderscoreESZ_SZ_EEEEENS4_23SM90_TMA_LOAD_MULTICASTENS4_14ComposedLayoutINS4_7SwizzleILi3ELi4ELi3EEENS4_18smem_ptr_flag_bitsILi16EEENSU_INS5_IJNSA_ILi8EEESH_EEENS5_IJSH_SC_EEEEEEEvNS4_8identityES12_S1C_vS1D_EENS_8epilogue10collective6detail29Sm90TmaWarpSpecializedAdapterINS1G_15DefaultEpilogueISJ_SK_SK_NS1F_6thread17LinearCombinationISJ_Li1EffLNS1K_9ScaleType4KindE0ELNS_15FloatRoundStyleE2ESJ_EENS1_15EpilogueDefaultEEEEEvvEEEEvNT_6ParamsE)
        /*0348*/ 	.short	0x0210
        /*034a*/ 	.short	0x0470


	//----- nvinfo : EIATTR_SW_WAR
	.align		4
.L_43:
        /*034c*/ 	.byte	0x04, 0x36
        /*034e*/ 	.short	(.L_45 - .L_44)
.L_44:
        /*0350*/ 	.word	0x00000008
.L_45:


//--------------------- .nv.callgraph             --------------------------
	.section	.nv.callgraph,"",@"SHT_CUDA_CALLGRAPH"
	.align	4
	.sectionentsize	8
	.align		4
        /*0000*/ 	.word	0x00000000
	.align		4
        /*0004*/ 	.word	0xffffffff
	.align		4
        /*0008*/ 	.word	index@(_ZN7cutlass13device_kernelINS_4gemm6kernel13GemmUniversalIN4cute5tupleIJiiiiEEENS1_10collective13CollectiveMmaINS1_34MainloopSm90TmaGmmaWarpSpecializedILi7ENS5_IJNS4_1CILi2EEESB_NSA_ILi1EEEEEENS1_35KernelTmaWarpSpecializedCooperativeEEENS5_IJNSA_ILi128EEESG_NSA_ILi64EEEEEENS_10bfloat16_tENS5_IJlSC_lEEESJ_SK_NS4_8TiledMMAINS4_8MMA_AtomIJNS4_4SM904GMMA28MMA_64x128x16_F32BF16BF16_SSILNSO_5MajorE0ELSQ_0ELNSO_7ScaleInE1ELSR_1EEEEEENS4_6LayoutINS5_IJSB_SC_SC_EEENS5_IJSC_NSA_ILi0EEESW_EEEEENS5_IJNS4_10UnderscoreESZ_SZ_EEEEENS4_23SM90_TMA_LOAD_MULTICASTENS4_14ComposedLayoutINS4_7SwizzleILi3ELi4ELi3EEENS4_18smem_ptr_flag_bitsILi16EEENSU_INS5_IJNSA_ILi8EEESH_EEENS5_IJSH_SC_EEEEEEEvNS4_8identityES12_S1C_vS1D_EENS_8epilogue10collective6detail29Sm90TmaWarpSpecializedAdapterINS1G_15DefaultEpilogueISJ_SK_SK_NS1F_6thread17LinearCombinationISJ_Li1EffLNS1K_9ScaleType4KindE0ELNS_15FloatRoundStyleE2ESJ_EENS1_15EpilogueDefaultEEEEEvvEEEEvNT_6ParamsE)
	.align		4
        /*000c*/ 	.word	index@(__assertfail)
	.align		4
        /*0010*/ 	.word	0x00000000
	.align		4
        /*0014*/ 	.word	0xfffffffe
	.align		4
        /*0018*/ 	.word	0x00000000
	.align		4
        /*001c*/ 	.word	0xfffffffd
	.align		4
        /*0020*/ 	.word	0x00000000
	.align		4
        /*0024*/ 	.word	0xfffffffc


//--------------------- .nv.constant4             --------------------------
	.section	.nv.constant4,"a",@progbits
	.align	8
	.align		8
.nv.constant4:
        /*0000*/ 	.dword	__assertfail
	.align		8
        /*0008*/ 	.dword	__unnamed_1
	.align		8
        /*0010*/ 	.dword	_ZN39_INTERNAL_4ff36aea_4_k_cu_210383d9_34054cuda3std3__45__cpo5beginE
	.align		8
        /*0018*/ 	.dword	_ZN39_INTERNAL_4ff36aea_4_k_cu_210383d9_34054cuda3std3__45__cpo3endE
	.align		8
        /*0020*/ 	.dword	_ZN39_INTERNAL_4ff36aea_4_k_cu_210383d9_34054cuda3std3__45__cpo6cbeginE
	.align		8
        /*0028*/ 	.dword	_ZN39_INTERNAL_4ff36aea_4_k_cu_210383d9_34054cuda3std3__45__cpo4cendE
	.align		8
        /*0030*/ 	.dword	_ZN39_INTERNAL_4ff36aea_4_k_cu_210383d9_34054cuda3std3__441_GLOBAL__N__4ff36aea_4_k_cu_210383d9_34056ignoreE
	.align		8
        /*0038*/ 	.dword	_ZN39_INTERNAL_4ff36aea_4_k_cu_210383d9_34054cuda3std3__419piecewise_constructE
	.align		8
        /*0040*/ 	.dword	_ZN39_INTERNAL_4ff36aea_4_k_cu_210383d9_34054cuda3std3__48in_placeE
	.align		8
        /*0048*/ 	.dword	_ZN39_INTERNAL_4ff36aea_4_k_cu_210383d9_34054cuda3std6ranges3__45__cpo4swapE
	.align		8
        /*0050*/ 	.dword	_ZN39_INTERNAL_4ff36aea_4_k_cu_210383d9_34054cuda3std6ranges3__45__cpo9iter_moveE
	.align		8
        /*0058*/ 	.dword	_ZN39_INTERNAL_4ff36aea_4_k_cu_210383d9_34054cute7productE
	.align		8
        /*0060*/ 	.dword	_ZN39_INTERNAL_4ff36aea_4_k_cu_210383d9_34054cute1_E
	.align		8
        /*0068*/ 	.dword	$str$22
	.align		8
        /*0070*/ 	.dword	$str$23


//--------------------- .text._ZN7cutlass13device_kernelINS_4gemm6kernel13GemmUniversalIN4cute5tupleIJiiiiEEENS1_10collective13CollectiveMmaINS1_34MainloopSm90TmaGmmaWarpSpecializedILi7ENS5_IJNS4_1CILi2EEESB_NSA_ILi1EEEEEENS1_35KernelTmaWarpSpecializedCooperativeEEENS5_IJNSA_ILi128EEESG_NSA_ILi64EEEEEENS_10bfloat16_tENS5_IJlSC_lEEESJ_SK_NS4_8TiledMMAINS4_8MMA_AtomIJNS4_4SM904GMMA28MMA_64x128x16_F32BF16BF16_SSILNSO_5MajorE0ELSQ_0ELNSO_7ScaleInE1ELSR_1EEEEEENS4_6LayoutINS5_IJSB_SC_SC_EEENS5_IJSC_NSA_ILi0EEESW_EEEEENS5_IJNS4_10UnderscoreESZ_SZ_EEEEENS4_23SM90_TMA_LOAD_MULTICASTENS4_14ComposedLayoutINS4_7SwizzleILi3ELi4ELi3EEENS4_18smem_ptr_flag_bitsILi16EEENSU_INS5_IJNSA_ILi8EEESH_EEENS5_IJSH_SC_EEEEEEEvNS4_8identityES12_S1C_vS1D_EENS_8epilogue10collective6detail29Sm90TmaWarpSpecializedAdapterINS1G_15DefaultEpilogueISJ_SK_SK_NS1F_6thread17LinearCombinationISJ_Li1EffLNS1K_9ScaleType4KindE0ELNS_15FloatRoundStyleE2ESJ_EENS1_15EpilogueDefaultEEEEEvvEEEEvNT_6ParamsE --------------------------
	.section	.text._ZN7cutlass13device_kernelINS_4gemm6kernel13GemmUniversalIN4cute5tupleIJiiiiEEENS1_10collective13CollectiveMmaINS1_34MainloopSm90TmaGmmaWarpSpecializedILi7ENS5_IJNS4_1CILi2EEESB_NSA_ILi1EEEEEENS1_35KernelTmaWarpSpecializedCooperativeEEENS5_IJNSA_ILi128EEESG_NSA_ILi64EEEEEENS_10bfloat16_tENS5_IJlSC_lEEESJ_SK_NS4_8TiledMMAINS4_8MMA_AtomIJNS4_4SM904GMMA28MMA_64x128x16_F32BF16BF16_SSILNSO_5MajorE0ELSQ_0ELNSO_7ScaleInE1ELSR_1EEEEEENS4_6LayoutINS5_IJSB_SC_SC_EEENS5_IJSC_NSA_ILi0EEESW_EEEEENS5_IJNS4_10UnderscoreESZ_SZ_EEEEENS4_23SM90_TMA_LOAD_MULTICASTENS4_14ComposedLayoutINS4_7SwizzleILi3ELi4ELi3EEENS4_18smem_ptr_flag_bitsILi16EEENSU_INS5_IJNSA_ILi8EEESH_EEENS5_IJSH_SC_EEEEEEEvNS4_8identityES12_S1C_vS1D_EENS_8epilogue10collective6detail29Sm90TmaWarpSpecializedAdapterINS1G_15DefaultEpilogueISJ_SK_SK_NS1F_6thread17LinearCombinationISJ_Li1EffLNS1K_9ScaleType4KindE0ELNS_15FloatRoundStyleE2ESJ_EENS1_15EpilogueDefaultEEEEEvvEEEEvNT_6ParamsE,"ax",@progbits
	.align	128
.text._ZN7cutlass13device_kernelINS_4gemm6kernel13GemmUniversalIN4cute5tupleIJiiiiEEENS1_10collective13CollectiveMmaINS1_34MainloopSm90TmaGmmaWarpSpecializedILi7ENS5_IJNS4_1CILi2EEESB_NSA_ILi1EEEEEENS1_35KernelTmaWarpSpecializedCooperativeEEENS5_IJNSA_ILi128EEESG_NSA_ILi64EEEEEENS_10bfloat16_tENS5_IJlSC_lEEESJ_SK_NS4_8TiledMMAINS4_8MMA_AtomIJNS4_4SM904GMMA28MMA_64x128x16_F32BF16BF16_SSILNSO_5MajorE0ELSQ_0ELNSO_7ScaleInE1ELSR_1EEEEEENS4_6LayoutINS5_IJSB_SC_SC_EEENS5_IJSC_NSA_ILi0EEESW_EEEEENS5_IJNS4_10UnderscoreESZ_SZ_EEEEENS4_23SM90_TMA_LOAD_MULTICASTENS4_14ComposedLayoutINS4_7SwizzleILi3ELi4ELi3EEENS4_18smem_ptr_flag_bitsILi16EEENSU_INS5_IJNSA_ILi8EEESH_EEENS5_IJSH_SC_EEEEEEEvNS4_8identityES12_S1C_vS1D_EENS_8epilogue10collective6detail29Sm90TmaWarpSpecializedAdapterINS1G_15DefaultEpilogueISJ_SK_SK_NS1F_6thread17LinearCombinationISJ_Li1EffLNS1K_9ScaleType4KindE0ELNS_15FloatRoundStyleE2ESJ_EENS1_15EpilogueDefaultEEEEEvvEEEEvNT_6ParamsE:
        .type           _ZN7cutlass13device_kernelINS_4gemm6kernel13GemmUniversalIN4cute5tupleIJiiiiEEENS1_10collective13CollectiveMmaINS1_34MainloopSm90TmaGmmaWarpSpecializedILi7ENS5_IJNS4_1CILi2EEESB_NSA_ILi1EEEEEENS1_35KernelTmaWarpSpecializedCooperativeEEENS5_IJNSA_ILi128EEESG_NSA_ILi64EEEEEENS_10bfloat16_tENS5_IJlSC_lEEESJ_SK_NS4_8TiledMMAINS4_8MMA_AtomIJNS4_4SM904GMMA28MMA_64x128x16_F32BF16BF16_SSILNSO_5MajorE0ELSQ_0ELNSO_7ScaleInE1ELSR_1EEEEEENS4_6LayoutINS5_IJSB_SC_SC_EEENS5_IJSC_NSA_ILi0EEESW_EEEEENS5_IJNS4_10UnderscoreESZ_SZ_EEEEENS4_23SM90_TMA_LOAD_MULTICASTENS4_14ComposedLayoutINS4_7SwizzleILi3ELi4ELi3EEENS4_18smem_ptr_flag_bitsILi16EEENSU_INS5_IJNSA_ILi8EEESH_EEENS5_IJSH_SC_EEEEEEEvNS4_8identityES12_S1C_vS1D_EENS_8epilogue10collective6detail29Sm90TmaWarpSpecializedAdapterINS1G_15DefaultEpilogueISJ_SK_SK_NS1F_6thread17LinearCombinationISJ_Li1EffLNS1K_9ScaleType4KindE0ELNS_15FloatRoundStyleE2ESJ_EENS1_15EpilogueDefaultEEEEEvvEEEEvNT_6ParamsE,@function
        .size           _ZN7cutlass13device_kernelINS_4gemm6kernel13GemmUniversalIN4cute5tupleIJiiiiEEENS1_10collective13CollectiveMmaINS1_34MainloopSm90TmaGmmaWarpSpecializedILi7ENS5_IJNS4_1CILi2EEESB_NSA_ILi1EEEEEENS1_35KernelTmaWarpSpecializedCooperativeEEENS5_IJNSA_ILi128EEESG_NSA_ILi64EEEEEENS_10bfloat16_tENS5_IJlSC_lEEESJ_SK_NS4_8TiledMMAINS4_8MMA_AtomIJNS4_4SM904GMMA28MMA_64x128x16_F32BF16BF16_SSILNSO_5MajorE0ELSQ_0ELNSO_7ScaleInE1ELSR_1EEEEEENS4_6LayoutINS5_IJSB_SC_SC_EEENS5_IJSC_NSA_ILi0EEESW_EEEEENS5_IJNS4_10UnderscoreESZ_SZ_EEEEENS4_23SM90_TMA_LOAD_MULTICASTENS4_14ComposedLayoutINS4_7SwizzleILi3ELi4ELi3EEENS4_18smem_ptr_flag_bitsILi16EEENSU_INS5_IJNSA_ILi8EEESH_EEENS5_IJSH_SC_EEEEEEEvNS4_8identityES12_S1C_vS1D_EENS_8epilogue10collective6detail29Sm90TmaWarpSpecializedAdapterINS1G_15DefaultEpilogueISJ_SK_SK_NS1F_6thread17LinearCombinationISJ_Li1EffLNS1K_9ScaleType4KindE0ELNS_15FloatRoundStyleE2ESJ_EENS1_15EpilogueDefaultEEEEEvvEEEEvNT_6ParamsE,(.L_x_205 - _ZN7cutlass13device_kernelINS_4gemm6kernel13GemmUniversalIN4cute5tupleIJiiiiEEENS1_10collective13CollectiveMmaINS1_34MainloopSm90TmaGmmaWarpSpecializedILi7ENS5_IJNS4_1CILi2EEESB_NSA_ILi1EEEEEENS1_35KernelTmaWarpSpecializedCooperativeEEENS5_IJNSA_ILi128EEESG_NSA_ILi64EEEEEENS_10bfloat16_tENS5_IJlSC_lEEESJ_SK_NS4_8TiledMMAINS4_8MMA_AtomIJNS4_4SM904GMMA28MMA_64x128x16_F32BF16BF16_SSILNSO_5MajorE0ELSQ_0ELNSO_7ScaleInE1ELSR_1EEEEEENS4_6LayoutINS5_IJSB_SC_SC_EEENS5_IJSC_NSA_ILi0EEESW_EEEEENS5_IJNS4_10UnderscoreESZ_SZ_EEEEENS4_23SM90_TMA_LOAD_MULTICASTENS4_14ComposedLayoutINS4_7SwizzleILi3ELi4ELi3EEENS4_18smem_ptr_flag_bitsILi16EEENSU_INS5_IJNSA_ILi8EEESH_EEENS5_IJSH_SC_EEEEEEEvNS4_8identityES12_S1C_vS1D_EENS_8epilogue10collective6detail29Sm90TmaWarpSpecializedAdapterINS1G_15DefaultEpilogueISJ_SK_SK_NS1F_6thread17LinearCombinationISJ_Li1EffLNS1K_9ScaleType4KindE0ELNS_15FloatRoundStyleE2ESJ_EENS1_15EpilogueDefaultEEEEEvvEEEEvNT_6ParamsE)
        .other          _ZN7cutlass13device_kernelINS_4gemm6kernel13GemmUniversalIN4cute5tupleIJiiiiEEENS1_10collective13CollectiveMmaINS1_34MainloopSm90TmaGmmaWarpSpecializedILi7ENS5_IJNS4_1CILi2EEESB_NSA_ILi1EEEEEENS1_35KernelTmaWarpSpecializedCooperativeEEENS5_IJNSA_ILi128EEESG_NSA_ILi64EEEEEENS_10bfloat16_tENS5_IJlSC_lEEESJ_SK_NS4_8TiledMMAINS4_8MMA_AtomIJNS4_4SM904GMMA28MMA_64x128x16_F32BF16BF16_SSILNSO_5MajorE0ELSQ_0ELNSO_7ScaleInE1ELSR_1EEEEEENS4_6LayoutINS5_IJSB_SC_SC_EEENS5_IJSC_NSA_ILi0EEESW_EEEEENS5_IJNS4_10UnderscoreESZ_SZ_EEEEENS4_23SM90_TMA_LOAD_MULTICASTENS4_14ComposedLayoutINS4_7SwizzleILi3ELi4ELi3EEENS4_18smem_ptr_flag_bitsILi16EEENSU_INS5_IJNSA_ILi8EEESH_EEENS5_IJSH_SC_EEEEEEEvNS4_8identityES12_S1C_vS1D_EENS_8epilogue10collective6detail29Sm90TmaWarpSpecializedAdapterINS1G_15DefaultEpilogueISJ_SK_SK_NS1F_6thread17LinearCombinationISJ_Li1EffLNS1K_9ScaleType4KindE0ELNS_15FloatRoundStyleE2ESJ_EENS1_15EpilogueDefaultEEEEEvvEEEEvNT_6ParamsE,@"STO_CUDA_ENTRY STV_DEFAULT"
_ZN7cutlass13device_kernelINS_4gemm6kernel13GemmUniversalIN4cute5tupleIJiiiiEEENS1_10collective13CollectiveMmaINS1_34MainloopSm90TmaGmmaWarpSpecializedILi7ENS5_IJNS4_1CILi2EEESB_NSA_ILi1EEEEEENS1_35KernelTmaWarpSpecializedCooperativeEEENS5_IJNSA_ILi128EEESG_NSA_ILi64EEEEEENS_10bfloat16_tENS5_IJlSC_lEEESJ_SK_NS4_8TiledMMAINS4_8MMA_AtomIJNS4_4SM904GMMA28MMA_64x128x16_F32BF16BF16_SSILNSO_5MajorE0ELSQ_0ELNSO_7ScaleInE1ELSR_1EEEEEENS4_6LayoutINS5_IJSB_SC_SC_EEENS5_IJSC_NSA_ILi0EEESW_EEEEENS5_IJNS4_10UnderscoreESZ_SZ_EEEEENS4_23SM90_TMA_LOAD_MULTICASTENS4_14ComposedLayoutINS4_7SwizzleILi3ELi4ELi3EEENS4_18smem_ptr_flag_bitsILi16EEENSU_INS5_IJNSA_ILi8EEESH_EEENS5_IJSH_SC_EEEEEEEvNS4_8identityES12_S1C_vS1D_EENS_8epilogue10collective6detail29Sm90TmaWarpSpecializedAdapterINS1G_15DefaultEpilogueISJ_SK_SK_NS1F_6thread17LinearCombinationISJ_Li1EffLNS1K_9ScaleType4KindE0ELNS_15FloatRoundStyleE2ESJ_EENS1_15EpilogueDefaultEEEEEvvEEEEvNT_6ParamsE:
[----:B------:R-:W0:Y:S01]  /*0000*/  LDC R1, c[0x0][0x28] ;  /* 0x00000a00ff017b82 */ /* 0x000e220000000800 */
[----:B------:R-:W1:Y:S01]  /*0010*/  S2R R95, SR_TID.X ;  /* 0x00000000005f7919 */ /* 0x000e620000002100 */
[----:B------:R-:W-:Y:S01]  /*0020*/  ELECT P0, URZ, PT ;  /* 0x00000000003f782f */ /* 0x000fe20003800000 */
[----:B------:R-:W-:Y:S01]  /*0030*/  BSSY B0, `(.L_x_0) ;  /* 0x000000f000007945 */ /* 0x000fe20003800000 */
[--C-:B-1----:R-:W-:Y:S02]  /*0040*/  SHF.R.U32.HI R0, RZ, 0x5, R95.reuse ;  /* 0x00000005ff007819 */ /* 0x102fe4000001165f */
[----:B------:R-:W-:-:S03]  /*0050*/  SHF.R.U32.HI R7, RZ, 0x7, R95 ;  /* 0x00000007ff077819 */ /* 0x000fc6000001165f */
[----:B------:R-:W1:Y:S04]  /*0060*/  SHFL.IDX PT, R3, R0, RZ, 0x1f ;  /* 0x00001fff00037589 */ /* 0x000e6800000e0000 */
[----:B------:R2:W3:Y:S01]  /*0070*/  SHFL.IDX PT, R2, R7, RZ, 0x1f ;  /* 0x00001fff07027589 */ /* 0x0004e200000e0000 */
[----:B-1----:R-:W-:-:S13]  /*0080*/  ISETP.NE.OR P0, PT, R3, RZ, !P0 ;  /* 0x000000ff0300720c */ /* 0x002fda0004705670 */
[----:B0-23--:R-:W-:Y:S05]  /*0090*/  @P0 BRA `(.L_x_1) ;  /* 0x0000000000200947 */ /* 0x00dfea0003800000 */
[----:B------:R-:W-:Y:S02]  /*00a0*/  ULDC.64 UR4, c[0x0][0x198] ;  /* 0x0000660000047ab9 */ /* 0x000fe40000000a00 */
[----:B------:R-:W-:Y:S02]  /*00b0*/  UIADD3 UR6, UP0, UR4, 0xf0, URZ ;  /* 0x000000f004067890 */ /* 0x000fe4000ff1e03f */
[----:B------:R-:W-:Y:S02]  /*00c0*/  UIADD3 UR4, UP1, UR4, 0x1f0, URZ ;  /* 0x000001f004047890 */ /* 0x000fe4000ff3e03f */
[----:B------:R-:W-:Y:S02]  /*00d0*/  UIADD3.X UR7, URZ, UR5, URZ, UP0, !UPT ;  /* 0x000000053f077290 */ /* 0x000fe400087fe43f */
[----:B------:R-:W-:-:S07]  /*00e0*/  UIADD3.X UR5, URZ, UR5, URZ, UP1, !UPT ;  /* 0x000000053f057290 */ /* 0x000fce0008ffe43f */
[----:B------:R0:W-:Y:S02]  /*00f0*/  UTMACCTL.PF [UR6] ;  /* 0x00000000060079b9 */ /* 0x0001e40008040000 */
[----:B------:R0:W-:Y:S02]  /*0100*/  UTMACCTL.PF [UR4] ;  /* 0x00000000040079b9 */ /* 0x0001e40008040000 */
[----:B0-----:R-:W-:Y:S01]  /*0110*/  NOP ;  /* 0x0000000000007918 */ /* 0x001fe20000000000 */
.L_x_1:
[----:B------:R-:W-:Y:S05]  /*0120*/  BSYNC B0 ;  /* 0x0000000000007941 */ /* 0x000fea0003800000 */
.L_x_0:
[----:B------:R-:W0:Y:S02]  /*0130*/  SHFL.IDX PT, R5, R0, RZ, 0x1f ;  /* 0x00001fff00057589 */ /* 0x000e2400000e0000 */
[----:B0-----:R-:W-:-:S13]  /*0140*/  ISETP.NE.AND P0, PT, R5, RZ, PT ;  /* 0x000000ff0500720c */ /* 0x001fda0003f05270 */
[----:B------:R-:W-:Y:S05]  /*0150*/  @P0 BRA `(.L_x_2) ;  /* 0x0000000000700947 */ /* 0x000fea0003800000 */
[----:B------:R-:W0:Y:S01]  /*0160*/  S2UR UR8, SR_CgaCtaId ;  /* 0x00000000000879c3 */ /* 0x000e220000008800 */
[----:B------:R-:W-:Y:S01]  /*0170*/  UMOV UR4, 0x400 ;  /* 0x0000040000047882 */ /* 0x000fe20000000000 */
[----:B------:R-:W-:Y:S01]  /*0180*/  UMOV UR5, 0x1 ;  /* 0x0000000100057882 */ /* 0x000fe20000000000 */
[----:B------:R-:W-:Y:S01]  /*0190*/  UMOV UR6, 0x6 ;  /* 0x0000000600067882 */ /* 0x000fe20000000000 */
[----:B------:R-:W-:Y:S01]  /*01a0*/  ELECT P0, URZ, PT ;  /* 0x00000000003f782f */ /* 0x000fe20003800000 */
[----:B------:R-:W-:-:S04]  /*01b0*/  UIADD3 UR6, -UR6, 0x100000, URZ ;  /* 0x0010000006067890 */ /* 0x000fc8000fffe13f */
[----:B------:R-:W-:Y:S02]  /*01c0*/  USHF.L.U32 UR7, UR6, 0xb, URZ ;  /* 0x0000000b06077899 */ /* 0x000fe4000800063f */
[----:B------:R-:W-:Y:S02]  /*01d0*/  USHF.L.U32 UR6, UR6, 0x1, URZ ;  /* 0x0000000106067899 */ /* 0x000fe4000800063f */
[----:B0-----:R-:W-:Y:S02]  /*01e0*/  ULEA UR8, UR8, UR4, 0x18 ;  /* 0x0000000408087291 */ /* 0x001fe4000f8ec03f */
[----:B------:R-:W-:-:S04]  /*01f0*/  UIADD3 UR4, -UR5, 0x100000, URZ ;  /* 0x0010000005047890 */ /* 0x000fc8000fffe13f */
[----:B------:R-:W-:Y:S02]  /*0200*/  USHF.L.U32 UR5, UR4, 0xb, URZ ;  /* 0x0000000b04057899 */ /* 0x000fe4000800063f */
[----:B------:R-:W-:Y:S01]  /*0210*/  USHF.L.U32 UR4, UR4, 0x1, URZ ;  /* 0x0000000104047899 */ /* 0x000fe2000800063f */
[----:B------:R-:W0:Y:S11]  /*0220*/  FENCE.VIEW.ASYNC.S ;  /* 0x00000000000073c6 */ /* 0x000e360000000000 */
[----:B0-----:R0:W1:Y:S01]  /*0230*/  SYNCS.EXCH.64 URZ, [UR8], UR4 ;  /* 0x00000004083f75b2 */ /* 0x0010620008000100 */
[----:B------:R0:W2:Y:S01]  /*0240*/  SYNCS.EXCH.64 URZ, [UR8+0x38], UR6 ;  /* 0x00003806083f75b2 */ /* 0x0000a20008000100 */
[----:B------:R0:W3:Y:S01]  /*0250*/  SYNCS.EXCH.64 URZ, [UR8+0x8], UR4 ;  /* 0x00000804083f75b2 */ /* 0x0000e20008000100 */
[----:B------:R0:W4:Y:S01]  /*0260*/  SYNCS.EXCH.64 URZ, [UR8+0x40], UR6 ;  /* 0x00004006083f75b2 */ /* 0x0001220008000100 */
[----:B------:R0:W0:Y:S01]  /*0270*/  SYNCS.EXCH.64 URZ, [UR8+0x10], UR4 ;  /* 0x00001004083f75b2 */ /* 0x0000220008000100 */
        /* <DEDUP_REMOVED lines=9> */
[----:B------:R-:W-:Y:S01]  /*0310*/  NOP ;  /* 0x0000000000007918 */ /* 0x000fe20000000000 */
.L_x_2:
[----:B------:R-:W-:Y:S01]  /*0320*/  SHF.R.S32.HI R4, RZ, 0x1f, R95 ;  /* 0x0000001fff047819 */ /* 0x000fe2000001145f */
[----:B------:R-:W5:Y:S01]  /*0330*/  SHFL.IDX PT, R0, R0, RZ, 0x1f ;  /* 0x00001fff00007589 */ /* 0x000f6200000e0000 */
[----:B0-----:R-:W0:Y:S01]  /*0340*/  S2UR UR8, SR_CTAID.X ;  /* 0x00000000000879c3 */ /* 0x001e220000002500 */
[----:B------:R-:W-:Y:S02]  /*0350*/  ELECT P0, URZ, PT ;  /* 0x00000000003f782f */ /* 0x000fe40003800000 */
[----:B------:R-:W-:Y:S01]  /*0360*/  LEA.HI R4, R4, R95, RZ, 0x7 ;  /* 0x0000005f04047211 */ /* 0x000fe200078f38ff */
[----:B------:R-:W-:Y:S01]  /*0370*/  ULDC UR4, c[0x0][0x150] ;  /* 0x0000540000047ab9 */ /* 0x000fe20000000800 */
[----:B------:R-:W-:Y:S01]  /*0380*/  SHF.R.S32.HI R6, RZ, 0x1f, R5 ;  /* 0x0000001fff067819 */ /* 0x000fe20000011405 */
[----:B------:R-:W-:Y:S01]  /*0390*/  NOP ;  /* 0x0000000000007918 */ /* 0x000fe20000000000 */
[----:B------:R-:W-:Y:S01]  /*03a0*/  LOP3.LUT R4, R4, 0xffffff80, RZ, 0xc0, !PT ;  /* 0xffffff8004047812 */ /* 0x000fe200078ec0ff */
[----:B------:R-:W-:Y:S01]  /*03b0*/  NOP ;  /* 0x0000000000007918 */ /* 0x000fe20000000000 */
[----:B------:R-:W-:Y:S01]  /*03c0*/  LEA.HI R6, R6, R5, RZ, 0x2 ;  /* 0x0000000506067211 */ /* 0x000fe200078f10ff */
[----:B------:R-:W1:Y:S01]  /*03d0*/  LDC R11, c[0x0][0x144] ;  /* 0x00005100ff0b7b82 */ /* 0x000e620000000800 */
[----:B------:R-:W-:Y:S01]  /*03e0*/  IMAD.MOV.U32 R22, RZ, RZ, 0x1 ;  /* 0x00000001ff167424 */ /* 0x000fe200078e00ff */
[----:B------:R-:W-:Y:S01]  /*03f0*/  ISETP.NE.AND P3, PT, R2, RZ, PT ;  /* 0x000000ff0200720c */ /* 0x000fe20003f65270 */
[----:B------:R-:W-:Y:S01]  /*0400*/  IMAD.IADD R8, R95, 0x1, -R4 ;  /* 0x000000015f087824 */ /* 0x000fe200078e0a04 */
[----:B------:R-:W-:Y:S01]  /*0410*/  LOP3.LUT R6, R6, 0x3ffffffc, RZ, 0xc0, !PT ;  /* 0x3ffffffc06067812 */ /* 0x000fe200078ec0ff */
[----:B------:R-:W2:Y:S03]  /*0420*/  S2R R4, SR_CTAID.Y ;  /* 0x0000000000047919 */ /* 0x000ea60000002600 */
[----:B------:R-:W-:Y:S01]  /*0430*/  SHF.R.S32.HI R9, RZ, 0x1f, R8 ;  /* 0x0000001fff097819 */ /* 0x000fe20000011408 */
[----:B------:R-:W-:Y:S01]  /*0440*/  IMAD.IADD R6, R5, 0x1, -R6 ;  /* 0x0000000105067824 */ /* 0x000fe200078e0a06 */
[----:B------:R-:W3:Y:S02]  /*0450*/  LDC R13, c[0x0][0x140] ;  /* 0x00005000ff0d7b82 */ /* 0x000ee40000000800 */
[----:B------:R-:W-:-:S02]  /*0460*/  LEA.HI R9, R9, R8, RZ, 0x3 ;  /* 0x0000000809097211 */ /* 0x000fc400078f18ff */
[----:B-----5:R-:W-:Y:S02]  /*0470*/  ISETP.NE.OR P0, PT, R0, RZ, !P0 ;  /* 0x000000ff0000720c */ /* 0x020fe40004705670 */
[--C-:B------:R-:W-:Y:S02]  /*0480*/  SHF.R.S32.HI R0, RZ, 0x3, R9.reuse ;  /* 0x00000003ff007819 */ /* 0x100fe40000011409 */
[----:B0-----:R-:W-:Y:S02]  /*0490*/  I2FP.F32.U32 R10, UR8 ;  /* 0x00000008000a7c45 */ /* 0x001fe40008201000 */
[----:B------:R-:W-:-:S03]  /*04a0*/  SHF.R.S32.HI R9, RZ, 0x1f, R9 ;  /* 0x0000001fff097819 */ /* 0x000fc60000011409 */
[----:B------:R-:W-:Y:S01]  /*04b0*/  FMUL R10, R10, UR4 ;  /* 0x000000040a0a7c20 */ /* 0x000fe20008400000 */
[----:B------:R-:W-:Y:S01]  /*04c0*/  LEA.HI R9, R9, R0, RZ, 0x2 ;  /* 0x0000000009097211 */ /* 0x000fe200078f10ff */
[----:B------:R-:W-:Y:S02]  /*04d0*/  ULDC UR4, c[0x0][0x154] ;  /* 0x0000550000047ab9 */ /* 0x000fe40000000800 */
[----:B------:R-:W-:Y:S01]  /*04e0*/  VOTEU.ALL UP0, P0 ;  /* 0x00000000003f7886 */ /* 0x000fe20000000000 */
[----:B------:R-:W-:Y:S01]  /*04f0*/  LOP3.LUT R9, R9, 0xfffffffc, RZ, 0xc0, !PT ;  /* 0xfffffffc09097812 */ /* 0x000fe200078ec0ff */
[----:B------:R-:W0:Y:S01]  /*0500*/  F2I.U32.TRUNC.NTZ R10, R10 ;  /* 0x0000000a000a7305 */ /* 0x000e22000020f000 */
[----:B------:R-:W-:Y:S02]  /*0510*/  VOTEU.ALL UP1, P0 ;  /* 0x00000000003f7886 */ /* 0x000fe40000020000 */
[----:B------:R-:W5:Y:S01]  /*0520*/  @!UP0 S2UR UR7, SR_CgaCtaId ;  /* 0x00000000000789c3 */ /* 0x000f620000008800 */
[----:B------:R-:W-:Y:S01]  /*0530*/  IMAD.IADD R9, R0, 0x1, -R9 ;  /* 0x0000000100097824 */ /* 0x000fe200078e0a09 */
[----:B------:R-:W-:Y:S01]  /*0540*/  SHF.R.S32.HI R0, RZ, 0x1f, R3 ;  /* 0x0000001fff007819 */ /* 0x000fe20000011403 */
[----:B------:R-:W-:Y:S01]  /*0550*/  @!UP0 UMOV UR6, 0x400 ;  /* 0x0000040000068882 */ /* 0x000fe20000000000 */
[----:B---3--:R-:W-:Y:S01]  /*0560*/  ISETP.EQ.U32.AND P2, PT, R13, 0x1, PT ;  /* 0x000000010d00780c */ /* 0x008fe20003f42070 */
[----:B------:R-:W-:Y:S01]  /*0570*/  IMAD R19, R6, 0x4, R9 ;  /* 0x0000000406137824 */ /* 0x000fe200078e0209 */
[----:B--2---:R-:W-:-:S02]  /*0580*/  I2FP.F32.U32 R12, R4 ;  /* 0x00000004000c7245 */ /* 0x004fc40000201000 */
[----:B------:R-:W2:Y:S01]  /*0590*/  LDC R9, c[0x0][0x148] ;  /* 0x00005200ff097b82 */ /* 0x000ea20000000800 */
[----:B------:R-:W-:Y:S02]  /*05a0*/  LEA.HI R0, R0, R3, RZ, 0x2 ;  /* 0x0000000300007211 */ /* 0x000fe400078f10ff */
[----:B------:R-:W-:Y:S01]  /*05b0*/  LEA.HI R6, R19, R19, RZ, 0x1 ;  /* 0x0000001313067211 */ /* 0x000fe200078f08ff */
[----:B0-----:R-:W-:Y:S02]  /*05c0*/  IMAD.MOV R14, RZ, RZ, -R10 ;  /* 0x000000ffff0e7224 */ /* 0x001fe400078e0a0a */
[----:B------:R-:W-:Y:S01]  /*05d0*/  FMUL R12, R12, UR4 ;  /* 0x000000040c0c7c20 */ /* 0x000fe20008400000 */
[----:B------:R-:W-:Y:S01]  /*05e0*/  LOP3.LUT R0, R0, 0xfffffffc, RZ, 0xc0, !PT ;  /* 0xfffffffc00007812 */ /* 0x000fe200078ec0ff */
[----:B------:R-:W-:Y:S01]  /*05f0*/  UMOV UR4, 0x20 ;  /* 0x0000002000047882 */ /* 0x000fe20000000000 */
[----:B------:R-:W-:Y:S01]  /*0600*/  LOP3.LUT R10, R6, 0xfffffffe, RZ, 0xc0, !PT ;  /* 0xfffffffe060a7812 */ /* 0x000fe200078ec0ff */
[----:B-1----:R-:W-:Y:S01]  /*0610*/  IMAD R6, R11, R14, UR8 ;  /* 0x000000080b067e24 */ /* 0x002fe2000f8e020e */
[----:B------:R-:W-:-:S04]  /*0620*/  @!UP0 UIADD3 UR4, -UR4, 0x100000, URZ ;  /* 0x0010000004048890 */ /* 0x000fc8000fffe13f */
[----:B------:R-:W-:Y:S02]  /*0630*/  @!UP0 USHF.L.U32 UR5, UR4, 0xb, URZ ;  /* 0x0000000b04058899 */ /* 0x000fe4000800063f */
[----:B------:R-:W-:Y:S01]  /*0640*/  @!UP0 USHF.L.U32 UR4, UR4, 0x1, URZ ;  /* 0x0000000104048899 */ /* 0x000fe2000800063f */
[----:B------:R-:W0:Y:S01]  /*0650*/  F2I.U32.TRUNC.NTZ R12, R12 ;  /* 0x0000000c000c7305 */ /* 0x000e22000020f000 */
[----:B------:R-:W-:Y:S02]  /*0660*/  IMAD.IADD R3, R3, 0x1, -R0 ;  /* 0x0000000103037824 */ /* 0x000fe400078e0a00 */
[C---:B------:R-:W-:Y:S02]  /*0670*/  IMAD.IADD R11, R19.reuse, 0x1, -R10 ;  /* 0x00000001130b7824 */ /* 0x040fe400078e0a0a */
[----:B------:R-:W-:Y:S01]  /*0680*/  IMAD.SHL.U32 R10, R19, 0x4, RZ ;  /* 0x00000004130a7824 */ /* 0x000fe200078e00ff */
[----:B-----5:R-:W-:Y:S01]  /*0690*/  @!UP0 ULEA UR6, UR7, UR6, 0x18 ;  /* 0x0000000607068291 */ /* 0x020fe2000f8ec03f */
[----:B------:R-:W-:Y:S01]  /*06a0*/  ISETP.NE.AND P1, PT, R3, 0x3, PT ;  /* 0x000000030300780c */ /* 0x000fe20003f25270 */
[----:B------:R-:W-:Y:S01]  /*06b0*/  VOTEU.ALL UP0, P0 ;  /* 0x00000000003f7886 */ /* 0x000fe20000000000 */
[----:B------:R-:W-:-:S02]  /*06c0*/  ISETP.NE.AND P4, PT, R11, R6, PT ;  /* 0x000000060b00720c */ /* 0x000fc40003f85270 */
[----:B------:R-:W-:Y:S02]  /*06d0*/  LOP3.LUT R19, R19, 0xc, R10, 0x78, !PT ;  /* 0x0000000c13137812 */ /* 0x000fe400078e780a */
[----:B------:R-:W-:Y:S01]  /*06e0*/  LOP3.LUT P0, RZ, R8, 0x7, RZ, 0xc0, !PT ;  /* 0x0000000708ff7812 */ /* 0x000fe2000780c0ff */
[C---:B------:R-:W-:Y:S01]  /*06f0*/  VIADD R8, R2.reuse, 0xffffffff ;  /* 0xffffffff02087836 */ /* 0x040fe20000000000 */
[----:B------:R-:W-:Y:S01]  /*0700*/  ISETP.EQ.OR P1, PT, R3, RZ, !P1 ;  /* 0x000000ff0300720c */ /* 0x000fe20004f22670 */
[----:B0-----:R-:W-:Y:S01]  /*0710*/  IMAD.MOV R23, RZ, RZ, -R12 ;  /* 0x000000ffff177224 */ /* 0x001fe200078e0a0c */
[----:B------:R-:W-:Y:S01]  /*0720*/  ISETP.LT.U32.AND P0, PT, R19, 0x4, !P0 ;  /* 0x000000041300780c */ /* 0x000fe20004701070 */
[----:B------:R-:W0:Y:S02]  /*0730*/  FENCE.VIEW.ASYNC.S ;  /* 0x00000000000073c6 */ /* 0x000e240000000000 */
[----:B0-----:R0:W1:Y:S01]  /*0740*/  @!UP0 SYNCS.EXCH.64 URZ, [UR6+0x80], UR4 ;  /* 0x00008004063f85b2 */ /* 0x0010620008000100 */
[----:B------:R-:W-:Y:S01]  /*0750*/  ISETP.EQ.AND P1, PT, R2, RZ, P1 ;  /* 0x000000ff0200720c */ /* 0x000fe20000f22270 */
[----:B--2---:R-:W-:Y:S01]  /*0760*/  IMAD R11, R9, R23, R4 ;  /* 0x00000017090b7224 */ /* 0x004fe200078e0204 */
[----:B------:R-:W-:-:S02]  /*0770*/  ISETP.GE.U32.AND P6, PT, R8, 0x2, PT ;  /* 0x000000020800780c */ /* 0x000fc40003fc6070 */
[----:B------:R-:W-:Y:S02]  /*0780*/  @P4 LEA.HI R0, R19, R19, RZ, 0x1 ;  /* 0x0000001313004211 */ /* 0x000fe400078f08ff */
[----:B------:R-:W-:Y:S02]  /*0790*/  SEL R18, RZ, 0x1, !P1 ;  /* 0x00000001ff127807 */ /* 0x000fe40004800000 */
[----:B------:R-:W-:Y:S02]  /*07a0*/  @P4 SHF.R.S32.HI R0, RZ, 0x1, R0 ;  /* 0x00000001ff004819 */ /* 0x000fe40000011400 */
[----:B------:R-:W-:Y:S02]  /*07b0*/  SEL R18, R18, 0x2, P6 ;  /* 0x0000000212127807 */ /* 0x000fe40003000000 */
[----:B------:R-:W-:Y:S02]  /*07c0*/  @P4 ISETP.NE.AND P5, PT, R0, R11, PT ;  /* 0x0000000b0000420c */ /* 0x000fe40003fa5270 */
[----:B------:R-:W-:Y:S01]  /*07d0*/  SEL R11, RZ, 0x1, !P0 ;  /* 0x00000001ff0b7807 */ /* 0x000fe20004000000 */
[----:B------:R0:W2:Y:S01]  /*07e0*/  @!UP1 SYNCS.EXCH.64 URZ, [UR6+0x88], UR4 ;  /* 0x00008804063f95b2 */ /* 0x0000a20008000100 */
[----:B------:R-:W-:Y:S01]  /*07f0*/  @P4 SEL R22, RZ, 0x1, P5 ;  /* 0x00000001ff164807 */ /* 0x000fe20002800000 */
[----:B------:R-:W-:Y:S01]  /*0800*/  NOP ;  /* 0x0000000000007918 */ /* 0x000fe20000000000 */
[----:B------:R-:W-:-:S02]  /*0810*/  LOP3.LUT R0, R95, 0x7f, RZ, 0xc0, !PT ;  /* 0x0000007f5f007812 */ /* 0x000fc400078ec0ff */
[----:B------:R-:W-:Y:S01]  /*0820*/  LOP3.LUT R22, R22, R11, RZ, 0xc0, !PT ;  /* 0x0000000b16167212 */ /* 0x000fe200078ec0ff */
[----:B01----:R-:W-:Y:S06]  /*0830*/  @!P2 BRA `(.L_x_3) ;  /* 0x000000000008a947 */ /* 0x003fec0003800000 */
[----:B--2-4-:R-:W-:Y:S01]  /*0840*/  UCGABAR_ARV ;  /* 0x00000000000079c7 */ /* 0x014fe20008000000 */
[----:B------:R-:W-:Y:S05]  /*0850*/  BRA `(.L_x_4) ;  /* 0x0000000000047947 */ /* 0x000fea0003800000 */
.L_x_3:
[----:B--2-4-:R-:W-:Y:S01]  /*0860*/  NOP ;  /* 0x0000000000007918 */ /* 0x014fe20000000000 */
.L_x_4:
[----:B------:R-:W0:Y:S01]  /*0870*/  LDC R2, c[0x0][0x65c] ;  /* 0x00019700ff027b82 */ /* 0x000e220000000800 */
[----:B------:R-:W-:Y:S02]  /*0880*/  IMAD.U32 R10, RZ, RZ, UR8 ;  /* 0x00000008ff0a7e24 */ /* 0x000fe4000f8e00ff */
[----:B------:R-:W-:Y:S01]  /*0890*/  IMAD.MOV.U32 R11, RZ, RZ, RZ ;  /* 0x000000ffff0b7224 */ /* 0x000fe200078e00ff */
[----:B0-----:R-:W-:-:S04]  /*08a0*/  ISETP.NE.AND P1, PT, R2, 0x1, PT ;  /* 0x000000010200780c */ /* 0x001fc80003f25270 */
[----:B------:R-:W-:-:S09]  /*08b0*/  P2R R5, PR, RZ, 0x2 ;  /* 0x00000002ff057803 */ /* 0x000fd20000000000 */
[----:B------:R-:W0:Y:S01]  /*08c0*/  @P1 LDC R17, c[0x0][0x10] ;  /* 0x00000400ff111b82 */ /* 0x000e220000000800 */
[----:B------:R-:W-:Y:S02]  /*08d0*/  @P1 IMAD.MOV.U32 R5, RZ, RZ, RZ ;  /* 0x000000ffff051224 */ /* 0x000fe400078e00ff */
[----:B------:R-:W-:-:S05]  /*08e0*/  @P1 IMAD.MOV.U32 R15, RZ, RZ, RZ ;  /* 0x000000ffff0f1224 */ /* 0x000fca00078e00ff */
[----:B------:R-:W1:Y:S01]  /*08f0*/  @!P1 LDC R13, c[0x0][0xc] ;  /* 0x00000300ff0d9b82 */ /* 0x000e620000000800 */
[----:B------:R-:W-:Y:S01]  /*0900*/  ULDC UR4, c[0x0][0xc] ;  /* 0x0000030000047ab9 */ /* 0x000fe20000000800 */
[----:B------:R-:W-:Y:S01]  /*0910*/  ULDC UR5, c[0x0][0x10] ;  /* 0x0000040000057ab9 */ /* 0x000fe20000000800 */
[----:B------:R-:W-:Y:S01]  /*0920*/  ULDC UR6, c[0x0][0x14] ;  /* 0x0000050000067ab9 */ /* 0x000fe20000000800 */
[----:B------:R-:W-:-:S04]  /*0930*/  UIMAD.WIDE.U32 UR4, UR4, UR5, URZ ;  /* 0x00000005040472a5 */ /* 0x000fc8000f8e003f */
[----:B------:R-:W-:Y:S02]  /*0940*/  UIMAD.WIDE.U32 UR36, UR4, UR6, URZ ;  /* 0x00000006042472a5 */ /* 0x000fe4000f8e003f */
[----:B------:R-:W-:-:S04]  /*0950*/  UIMAD UR42, UR5, UR6, URZ ;  /* 0x00000006052a72a4 */ /* 0x000fc8000f8e023f */
[----:B------:R-:W-:Y:S01]  /*0960*/  UIADD3 UR42, UR37, UR42, URZ ;  /* 0x0000002a252a7290 */ /* 0x000fe2000fffe03f */
[----:B0-----:R-:W-:-:S04]  /*0970*/  @P1 IMAD.WIDE.U32 R16, R17, UR8, R4 ;  /* 0x0000000811101c25 */ /* 0x001fc8000f8e0004 */
[----:B------:R-:W-:Y:S02]  /*0980*/  @P1 IMAD.IADD R17, R17, 0x1, R15 ;  /* 0x0000000111111824 */ /* 0x000fe400078e020f */
[----:B-1----:R-:W-:-:S04]  /*0990*/  @!P1 IMAD.WIDE.U32 R10, R4, R13, R10 ;  /* 0x0000000d040a9225 */ /* 0x002fc800078e000a */
[----:B------:R-:W-:Y:S02]  /*09a0*/  @!P1 IMAD.MOV.U32 R16, RZ, RZ, R10 ;  /* 0x000000ffff109224 */ /* 0x000fe400078e000a */
[----:B------:R-:W-:Y:S01]  /*09b0*/  @!P1 IMAD.MOV.U32 R17, RZ, RZ, R11 ;  /* 0x000000ffff119224 */ /* 0x000fe200078e000b */
[----:B------:R-:W-:Y:S06]  /*09c0*/  @!P2 BRA `(.L_x_5) ;  /* 0x00000000000ca947 */ /* 0x000fec0003800000 */
[----:B------:R-:W-:Y:S01]  /*09d0*/  UCGABAR_WAIT ;  /* 0x0000000000007dc7 */ /* 0x000fe20008000000 */
[----:B------:R-:W-:Y:S01]  /*09e0*/  CCTL.IVALL ;  /* 0x00000000ff00798f */ /* 0x000fe20002000000 */
[----:B------:R-:W-:Y:S05]  /*09f0*/  BRA `(.L_x_6) ;  /* 0x0000000000047947 */ /* 0x000fea0003800000 */
.L_x_5:
[----:B------:R-:W-:Y:S06]  /*0a00*/  BAR.SYNC.DEFER_BLOCKING 0x0 ;  /* 0x0000000000007b1d */ /* 0x000fec0000010000 */
.L_x_6:
[----:B------:R-:W-:Y:S05]  /*0a10*/  @!P3 BRA `(.L_x_7) ;  /* 0x0000005c00c4b947 */ /* 0x000fea0003800000 */
[----:B------:R-:W-:-:S13]  /*0a20*/  ISETP.GT.U32.AND P0, PT, R8, 0x1, PT ;  /* 0x000000010800780c */ /* 0x000fda0003f04070 */
[----:B------:R-:W-:Y:S05]  /*0a30*/  @P0 EXIT ;  /* 0x000000000000094d */ /* 0x000fea0003800000 */
[----:B------:R-:W-:Y:S01]  /*0a40*/  ULDC.64 UR4, c[0x0][0x650] ;  /* 0x0001940000047ab9 */ /* 0x000fe20000000a00 */
[----:B------:R-:W-:Y:S01]  /*0a50*/  PRMT R3, RZ, 0x7610, R3 ;  /* 0x00007610ff037816 */ /* 0x000fe20000000003 */
[----:B------:R-:W-:Y:S01]  /*0a60*/  IMAD.MOV.U32 R103, RZ, RZ, -0x1 ;  /* 0xffffffffff677424 */ /* 0x000fe200078e00ff */
[----:B------:R-:W-:Y:S01]  /*0a70*/  ISETP.GE.U32.AND P0, PT, R16, UR4, PT ;  /* 0x0000000410007c0c */ /* 0x000fe2000bf06070 */
[----:B------:R-:W-:Y:S02]  /*0a80*/  IMAD.MOV.U32 R100, RZ, RZ, -0x1 ;  /* 0xffffffffff647424 */ /* 0x000fe400078e00ff */
[----:B------:R-:W-:Y:S01]  /*0a90*/  IMAD.MOV.U32 R101, RZ, RZ, -0x1 ;  /* 0xffffffffff657424 */ /* 0x000fe200078e00ff */
[----:B------:R-:W-:-:S13]  /*0aa0*/  ISETP.GE.U32.AND.EX P0, PT, R17, UR5, PT, P0 ;  /* 0x0000000511007c0c */ /* 0x000fda000bf06100 */
[----:B------:R-:W-:Y:S05]  /*0ab0*/  @P0 BRA `(.L_x_8) ;  /* 0x0000000400280947 */ /* 0x000fea0003800000 */
[----:B------:R-:W0:Y:S01]  /*0ac0*/  LDC.64 R24, c[0x0][0x628] ;  /* 0x00018a00ff187b82 */ /* 0x000e220000000a00 */
[----:B------:R-:W-:Y:S02]  /*0ad0*/  IMAD.MOV.U32 R10, RZ, RZ, R16 ;  /* 0x000000ffff0a7224 */ /* 0x000fe400078e0010 */
[----:B------:R-:W-:-:S05]  /*0ae0*/  IMAD.MOV.U32 R11, RZ, RZ, R17 ;  /* 0x000000ffff0b7224 */ /* 0x000fca00078e0011 */
[----:B------:R-:W1:Y:S08]  /*0af0*/  LDC R8, c[0x0][0x630] ;  /* 0x00018c00ff087b82 */ /* 0x000e700000000800 */
[----:B------:R-:W2:Y:S01]  /*0b00*/  LDC.64 R26, c[0x0][0x620] ;  /* 0x00018800ff1a7b82 */ /* 0x000ea20000000a00 */
[----:B0-----:R-:W-:-:S04]  /*0b10*/  ISETP.NE.U32.AND P0, PT, R24, RZ, PT ;  /* 0x000000ff1800720c */ /* 0x001fc80003f05070 */
[----:B------:R-:W-:-:S13]  /*0b20*/  ISETP.NE.AND.EX P0, PT, R25, RZ, PT, P0 ;  /* 0x000000ff1900720c */ /* 0x000fda0003f05300 */
[----:B-12---:R-:W-:Y:S05]  /*0b30*/  @!P0 BRA `(.L_x_9) ;  /* 0x0000000000288947 */ /* 0x006fea0003800000 */
[----:B------:R-:W0:Y:S02]  /*0b40*/  LDC R3, c[0x0][0x634] ;  /* 0x00018d00ff037b82 */ /* 0x000e240000000800 */
[----:B0-----:R-:W-:-:S05]  /*0b50*/  IADD3 R3, P0, R16, R3, RZ ;  /* 0x0000000310037210 */ /* 0x001fca0007f1e0ff */
[----:B------:R-:W-:-:S04]  /*0b60*/  IMAD.X R21, RZ, RZ, R17, P0 ;  /* 0x000000ffff157224 */ /* 0x000fc800000e0611 */
[----:B------:R-:W-:-:S04]  /*0b70*/  IMAD.WIDE.U32 R10, R21, R24, RZ ;  /* 0x00000018150a7225 */ /* 0x000fc800078e00ff */
[----:B------:R-:W-:-:S04]  /*0b80*/  IMAD.WIDE.U32 R12, P0, R3, R25, R10 ;  /* 0x00000019030c7225 */ /* 0x000fc8000780000a */
[----:B------:R-:W-:-:S04]  /*0b90*/  IMAD.WIDE.U32 R10, R3, R24, RZ ;  /* 0x00000018030a7225 */ /* 0x000fc800078e00ff */
[----:B------:R-:W-:Y:S01]  /*0ba0*/  IMAD.X R15, RZ, RZ, RZ, P0 ;  /* 0x000000ffff0f7224 */ /* 0x000fe200000e06ff */
[----:B------:R-:W-:Y:S01]  /*0bb0*/  IADD3 RZ, P0, R11, R12, RZ ;  /* 0x0000000c0bff7210 */ /* 0x000fe20007f1e0ff */
[----:B------:R-:W-:-:S04]  /*0bc0*/  IMAD.MOV.U32 R14, RZ, RZ, R13 ;  /* 0x000000ffff0e7224 */ /* 0x000fc800078e000d */
[----:B------:R-:W-:-:S08]  /*0bd0*/  IMAD.WIDE.U32.X R10, R21, R25, R14, P0 ;  /* 0x00000019150a7225 */ /* 0x000fd000000e040e */
.L_x_9:
[----:B------:R-:W0:Y:S01]  /*0be0*/  LDC.64 R30, c[0x0][0x640] ;  /* 0x00019000ff1e7b82 */ /* 0x000e220000000a00 */
[-CC-:B------:R-:W-:Y:S01]  /*0bf0*/  SHF.R.U64 R101, R10, R8.reuse, R11.reuse ;  /* 0x000000080a657219 */ /* 0x180fe2000000120b */
[----:B------:R-:W-:Y:S01]  /*0c00*/  IMAD R29, R9, R23, R4 ;  /* 0x00000017091d7224 */ /* 0x000fe200078e0204 */
[----:B------:R-:W-:Y:S01]  /*0c10*/  SHF.R.U32.HI R3, RZ, R8, R11 ;  /* 0x00000008ff037219 */ /* 0x000fe2000001160b */
[----:B------:R-:W-:Y:S01]  /*0c20*/  IMAD.MOV.U32 R23, RZ, RZ, 0x1 ;  /* 0x00000001ff177424 */ /* 0x000fe200078e00ff */
[----:B------:R-:W-:-:S03]  /*0c30*/  IADD3 R5, P0, RZ, -R101, RZ ;  /* 0x80000065ff057210 */ /* 0x000fc60007f1e0ff */
[----:B------:R-:W1:Y:S02]  /*0c40*/  LDC R12, c[0x0][0x618] ;  /* 0x00018600ff0c7b82 */ /* 0x000e640000000800 */
[----:B------:R-:W-:Y:S02]  /*0c50*/  IMAD.X R3, RZ, RZ, ~R3, P0 ;  /* 0x000000ffff037224 */ /* 0x000fe400000e0e03 */
[----:B------:R-:W-:-:S04]  /*0c60*/  IMAD.WIDE.U32 R10, R5, R26, R16 ;  /* 0x0000001a050a7225 */ /* 0x000fc800078e0010 */
[----:B------:R-:W2:Y:S01]  /*0c70*/  LDC R20, c[0x0][0x608] ;  /* 0x00018200ff147b82 */ /* 0x000ea20000000800 */
[----:B------:R-:W-:Y:S02]  /*0c80*/  IMAD R8, R3, R26, RZ ;  /* 0x0000001a03087224 */ /* 0x000fe400078e02ff */
[----:B------:R-:W-:Y:S02]  /*0c90*/  IMAD.MOV.U32 R3, RZ, RZ, -0x1 ;  /* 0xffffffffff037424 */ /* 0x000fe400078e00ff */
[----:B------:R-:W-:-:S03]  /*0ca0*/  IMAD R5, R5, R27, R8 ;  /* 0x0000001b05057224 */ /* 0x000fc600078e0208 */
[----:B------:R-:W3:Y:S01]  /*0cb0*/  LDC R28, c[0x0][0x658] ;  /* 0x00019600ff1c7b82 */ /* 0x000ee20000000800 */
[----:B------:R-:W-:Y:S01]  /*0cc0*/  IMAD.IADD R5, R11, 0x1, R5 ;  /* 0x000000010b057824 */ /* 0x000fe200078e0205 */
[----:B0-----:R-:W-:-:S04]  /*0cd0*/  ISETP.NE.U32.AND P0, PT, R30, RZ, PT ;  /* 0x000000ff1e00720c */ /* 0x001fc80003f05070 */
[----:B------:R-:W-:Y:S02]  /*0ce0*/  ISETP.NE.AND.EX P0, PT, R31, RZ, PT, P0 ;  /* 0x000000ff1f00720c */ /* 0x000fe40003f05300 */
[----:B------:R-:W0:Y:S01]  /*0cf0*/  LDC R24, c[0x0][0x600] ;  /* 0x00018000ff187b82 */ /* 0x000e220000000800 */
[-CC-:B-1----:R-:W-:Y:S02]  /*0d00*/  SHF.R.U64 R14, R10, R12.reuse, R5.reuse ;  /* 0x0000000c0a0e7219 */ /* 0x182fe40000001205 */
[----:B------:R-:W-:-:S05]  /*0d10*/  SHF.R.U32.HI R5, RZ, R12, R5 ;  /* 0x0000000cff057219 */ /* 0x000fca0000011605 */
[----:B------:R-:W1:Y:S01]  /*0d20*/  LDC R15, c[0x0][0x648] ;  /* 0x00019200ff0f7b82 */ /* 0x000e620000000800 */
[-CC-:B--2---:R-:W-:Y:S02]  /*0d30*/  SHF.R.U64 R27, R14, R20.reuse, R5.reuse ;  /* 0x000000140e1b7219 */ /* 0x184fe40000001205 */
[----:B------:R-:W-:-:S05]  /*0d40*/  SHF.R.U32.HI R5, RZ, R20, R5 ;  /* 0x00000014ff057219 */ /* 0x000fca0000011605 */
[----:B------:R-:W2:Y:S01]  /*0d50*/  LDC R21, c[0x0][0x638] ;  /* 0x00018e00ff157b82 */ /* 0x000ea20000000800 */
[-CC-:B---3--:R-:W-:Y:S02]  /*0d60*/  SHF.R.U64 R20, R27, R28.reuse, R5.reuse ;  /* 0x0000001c1b147219 */ /* 0x188fe40000001205 */
[-C--:B------:R-:W-:Y:S02]  /*0d70*/  SHF.L.U32 R3, R3, R28.reuse, RZ ;  /* 0x0000001c03037219 */ /* 0x080fe400000006ff */
[----:B------:R-:W-:Y:S01]  /*0d80*/  SHF.R.U32.HI R5, RZ, R28, R5 ;  /* 0x0000001cff057219 */ /* 0x000fe20000011605 */
[----:B------:R-:W-:Y:S01]  /*0d90*/  IMAD.MOV.U32 R4, RZ, RZ, R20 ;  /* 0x000000ffff047224 */ /* 0x000fe200078e0014 */
[----:B------:R-:W-:Y:S01]  /*0da0*/  LOP3.LUT R12, RZ, R3, RZ, 0x33, !PT ;  /* 0x00000003ff0c7212 */ /* 0x000fe200078e33ff */
[----:B------:R-:W3:Y:S01]  /*0db0*/  LDC R25, c[0x0][0x610] ;  /* 0x00018400ff197b82 */ /* 0x000ee20000000800 */
[----:B------:R-:W-:Y:S05]  /*0dc0*/  @!P0 BRA `(.L_x_10) ;  /* 0x0000000000288947 */ /* 0x000fea0003800000 */
[----:B------:R-:W4:Y:S02]  /*0dd0*/  LDC R3, c[0x0][0x64c] ;  /* 0x00019300ff037b82 */ /* 0x000f240000000800 */
[----:B----4-:R-:W-:-:S05]  /*0de0*/  IADD3 R3, P0, R20, R3, RZ ;  /* 0x0000000314037210 */ /* 0x010fca0007f1e0ff */
        /* <DEDUP_REMOVED lines=8> */
.L_x_10:
[----:B-1----:R-:W-:Y:S01]  /*0e70*/  SHF.R.U64 R4, R4, R15, R5 ;  /* 0x0000000f04047219 */ /* 0x002fe20000001205 */
[----:B0-----:R-:W-:Y:S01]  /*0e80*/  VIADD R5, R24, 0xffffffff ;  /* 0xffffffff18057836 */ /* 0x001fe20000000000 */
[----:B------:R-:W-:Y:S02]  /*0e90*/  SHF.L.U32 R3, R23, R28, RZ ;  /* 0x0000001c17037219 */ /* 0x000fe400000006ff */
[----:B------:R-:W-:Y:S01]  /*0ea0*/  LOP3.LUT R12, R27, R12, RZ, 0xc0, !PT ;  /* 0x0000000c1b0c7212 */ /* 0x000fe200078ec0ff */
[----:B------:R-:W-:Y:S01]  /*0eb0*/  IMAD.MOV R8, RZ, RZ, -R4 ;  /* 0x000000ffff087224 */ /* 0x000fe200078e0a04 */
[----:B------:R-:W-:Y:S02]  /*0ec0*/  SEL R6, R6, R29, !P1 ;  /* 0x0000001d06067207 */ /* 0x000fe40004800000 */
[----:B------:R-:W-:Y:S01]  /*0ed0*/  LOP3.LUT R5, R14, R5, RZ, 0xc0, !PT ;  /* 0x000000050e057212 */ /* 0x000fe200078ec0ff */
[----:B------:R-:W-:Y:S02]  /*0ee0*/  IMAD R9, R3, R4, R12 ;  /* 0x0000000403097224 */ /* 0x000fe400078e020c */
[----:B--2---:R-:W-:-:S02]  /*0ef0*/  IMAD R3, R8, R21, R20 ;  /* 0x0000001508037224 */ /* 0x004fc400078e0214 */
[----:B---3--:R-:W-:Y:S02]  /*0f00*/  IMAD R6, R9, R25, R6 ;  /* 0x0000001909067224 */ /* 0x008fe400078e0206 */
[----:B------:R-:W-:Y:S02]  /*0f10*/  IMAD R103, R3, R24, R5 ;  /* 0x0000001803677224 */ /* 0x000fe400078e0205 */
[----:B------:R-:W-:-:S03]  /*0f20*/  IMAD.MOV.U32 R4, RZ, RZ, 0x1 ;  /* 0x00000001ff047424 */ /* 0x000fc600078e00ff */
[----:B------:R-:W-:Y:S02]  /*0f30*/  SEL R100, R103, R6, !P1 ;  /* 0x0000000667647207 */ /* 0x000fe40004800000 */
[----:B------:R-:W-:Y:S02]  /*0f40*/  PRMT R3, R4, 0x7610, R3 ;  /* 0x0000761004037816 */ /* 0x000fe40000000003 */
[----:B------:R-:W-:-:S07]  /*0f50*/  SEL R103, R6, R103, !P1 ;  /* 0x0000006706677207 */ /* 0x000fce0004800000 */
.L_x_8:
[----:B------:R-:W-:-:S08]  /*0f60*/  NOP ;  /* 0x0000000000007918 */ /* 0x000fd00000000000 */
[----:B------:R-:W0:Y:S02]  /*0f70*/  USETMAXREG.TRY_ALLOC.CTAPOOL UP0, 0xe8 ;  /* 0x000000e8000079c8 */ /* 0x000e240008000600 */
[----:B0-----:R-:W-:-:S13]  /*0f80*/  PLOP3.LUT P0, PT, PT, PT, UP0, 0x80, 0x0 ;  /* 0x000000000000781c */ /* 0x001fda0003f0f008 */
[----:B------:R-:W-:Y:S05]  /*0f90*/  @!P0 BRA `(.L_x_8) ;  /* 0xfffffffc00f08947 */ /* 0x000fea000383ffff */
[----:B------:R-:W-:Y:S01]  /*0fa0*/  ULDC.64 UR4, c[0x0][0x598] ;  /* 0x0001660000047ab9 */ /* 0x000fe20000000a00 */
[----:B------:R-:W-:Y:S01]  /*0fb0*/  ULDC.64 UR38, c[0x0][0x208] ;  /* 0x0000820000267ab9 */ /* 0x000fe20000000a00 */
[----:B------:R-:W-:-:S04]  /*0fc0*/  ISETP.NE.U32.AND P0, PT, RZ, UR4, PT ;  /* 0x00000004ff007c0c */ /* 0x000fc8000bf05070 */
[----:B------:R-:W-:-:S13]  /*0fd0*/  ISETP.NE.AND.EX P0, PT, RZ, UR5, PT, P0 ;  /* 0x00000005ff007c0c */ /* 0x000fda000bf05300 */
[----:B------:R-:W-:Y:S05]  /*0fe0*/  @!P0 BRA `(.L_x_11) ;  /* 0x00000000001c8947 */ /* 0x000fea0003800000 */
[----:B------:R-:W0:Y:S02]  /*0ff0*/  LDC.64 R4, c[0x0][0x598] ;  /* 0x00016600ff047b82 */ /* 0x000e240000000a00 */
[----:B0-----:R-:W2:Y:S02]  /*1000*/  LDG.E.64 R4, desc[UR38][R4.64] ;  /* 0x0000002604047981 */ /* 0x001ea4000c1e1b00 */
[----:B--2---:R-:W-:-:S04]  /*1010*/  ISETP.NE.U32.AND P0, PT, R4, RZ, PT ;  /* 0x000000ff0400720c */ /* 0x004fc80003f05070 */
[----:B------:R-:W-:-:S13]  /*1020*/  ISETP.NE.AND.EX P0, PT, R5, RZ, PT, P0 ;  /* 0x000000ff0500720c */ /* 0x000fda0003f05300 */
[----:B------:R-:W-:Y:S05]  /*1030*/  @!P0 BRA `(.L_x_11) ;  /* 0x0000000000088947 */ /* 0x000fea0003800000 */
[----:B------:R0:W5:Y:S01]  /*1040*/  LD.E R23, desc[UR38][R4.64] ;  /* 0x0000002604177980 */ /* 0x000162000c101900 */
[----:B------:R-:W-:Y:S05]  /*1050*/  BRA `(.L_x_12) ;  /* 0x0000000000247947 */ /* 0x000fea0003800000 */
.L_x_11:
[----:B------:R-:W-:Y:S02]  /*1060*/  ULDC.64 UR4, c[0x0][0x588] ;  /* 0x0001620000047ab9 */ /* 0x000fe40000000a00 */
[----:B------:R-:W-:-:S04]  /*1070*/  ISETP.NE.U32.AND P0, PT, RZ, UR4, PT ;  /* 0x00000004ff007c0c */ /* 0x000fc8000bf05070 */
[----:B------:R-:W-:-:S13]  /*1080*/  ISETP.NE.AND.EX P0, PT, RZ, UR5, PT, P0 ;  /* 0x00000005ff007c0c */ /* 0x000fda000bf05300 */
[----:B------:R-:W-:Y:S05]  /*1090*/  @!P0 BRA `(.L_x_13) ;  /* 0x00000000000c8947 */ /* 0x000fea0003800000 */
[----:B------:R-:W0:Y:S02]  /*10a0*/  LDC.64 R4, c[0x0][0x588] ;  /* 0x00016200ff047b82 */ /* 0x000e240000000a00 */
[----:B0-----:R1:W5:Y:S01]  /*10b0*/  LDG.E R23, desc[UR38][R4.64] ;  /* 0x0000002604177981 */ /* 0x001362000c1e1900 */
[----:B------:R-:W-:Y:S05]  /*10c0*/  BRA `(.L_x_12) ;  /* 0x0000000000087947 */ /* 0x000fea0003800000 */
.L_x_13:
[----:B------:R-:W-:Y:S02]  /*10d0*/  ULDC UR4, c[0x0][0x580] ;  /* 0x0001600000047ab9 */ /* 0x000fe40000000800 */
[----:B------:R-:W-:-:S07]  /*10e0*/  IMAD.U32 R23, RZ, RZ, UR4 ;  /* 0x00000004ff177e24 */ /* 0x000fce000f8e00ff */
.L_x_12:
[----:B------:R-:W-:Y:S02]  /*10f0*/  ULDC.64 UR4, c[0x0][0x5a0] ;  /* 0x0001680000047ab9 */ /* 0x000fe40000000a00 */
[----:B------:R-:W-:-:S04]  /*1100*/  ISETP.NE.U32.AND P0, PT, RZ, UR4, PT ;  /* 0x00000004ff007c0c */ /* 0x000fc8000bf05070 */
[----:B------:R-:W-:-:S13]  /*1110*/  ISETP.NE.AND.EX P0, PT, RZ, UR5, PT, P0 ;  /* 0x00000005ff007c0c */ /* 0x000fda000bf05300 */
[----:B------:R-:W-:Y:S05]  /*1120*/  @!P0 BRA `(.L_x_14) ;  /* 0x00000000001c8947 */ /* 0x000fea0003800000 */
[----:B01----:R-:W0:Y:S02]  /*1130*/  LDC.64 R4, c[0x0][0x5a0] ;  /* 0x00016800ff047b82 */ /* 0x003e240000000a00 */
[----:B0-----:R-:W2:Y:S02]  /*1140*/  LDG.E.64 R4, desc[UR38][R4.64] ;  /* 0x0000002604047981 */ /* 0x001ea4000c1e1b00 */
[----:B--2---:R-:W-:-:S04]  /*1150*/  ISETP.NE.U32.AND P0, PT, R4, RZ, PT ;  /* 0x000000ff0400720c */ /* 0x004fc80003f05070 */
[----:B------:R-:W-:-:S13]  /*1160*/  ISETP.NE.AND.EX P0, PT, R5, RZ, PT, P0 ;  /* 0x000000ff0500720c */ /* 0x000fda0003f05300 */
[----:B------:R-:W-:Y:S05]  /*1170*/  @!P0 BRA `(.L_x_14) ;  /* 0x0000000000088947 */ /* 0x000fea0003800000 */
[----:B------:R0:W5:Y:S01]  /*1180*/  LD.E R90, desc[UR38][R4.64] ;  /* 0x00000026045a7980 */ /* 0x000162000c101900 */
[----:B------:R-:W-:Y:S05]  /*1190*/  BRA `(.L_x_15) ;  /* 0x0000000000247947 */ /* 0x000fea0003800000 */
.L_x_14:
[----:B------:R-:W-:Y:S02]  /*11a0*/  ULDC.64 UR4, c[0x0][0x590] ;  /* 0x0001640000047ab9 */ /* 0x000fe40000000a00 */
[----:B------:R-:W-:-:S04]  /*11b0*/  ISETP.NE.U32.AND P0, PT, RZ, UR4, PT ;  /* 0x00000004ff007c0c */ /* 0x000fc8000bf05070 */
[----:B------:R-:W-:-:S13]  /*11c0*/  ISETP.NE.AND.EX P0, PT, RZ, UR5, PT, P0 ;  /* 0x00000005ff007c0c */ /* 0x000fda000bf05300 */
[----:B------:R-:W-:Y:S05]  /*11d0*/  @!P0 BRA `(.L_x_16) ;  /* 0x00000000000c8947 */ /* 0x000fea0003800000 */
[----:B------:R-:W2:Y:S02]  /*11e0*/  LDC.64 R90, c[0x0][0x590] ;  /* 0x00016400ff5a7b82 */ /* 0x000ea40000000a00 */
[----:B--2---:R2:W5:Y:S01]  /*11f0*/  LDG.E R90, desc[UR38][R90.64] ;  /* 0x000000265a5a7981 */ /* 0x004562000c1e1900 */
[----:B------:R-:W-:Y:S05]  /*1200*/  BRA `(.L_x_15) ;  /* 0x0000000000087947 */ /* 0x000fea0003800000 */
.L_x_16:
[----:B------:R-:W-:Y:S02]  /*1210*/  ULDC UR4, c[0x0][0x584] ;  /* 0x0001610000047ab9 */ /* 0x000fe40000000800 */
[----:B------:R-:W-:-:S07]  /*1220*/  IMAD.U32 R90, RZ, RZ, UR4 ;  /* 0x00000004ff5a7e24 */ /* 0x000fce000f8e00ff */
.L_x_15:
[----:B------:R-:W-:-:S13]  /*1230*/  LOP3.LUT P0, RZ, R3, 0xff, RZ, 0xc0, !PT ;  /* 0x000000ff03ff7812 */ /* 0x000fda000780c0ff */
[----:B------:R-:W-:Y:S05]  /*1240*/  @!P0 EXIT ;  /* 0x000000000000894d */ /* 0x000fea0003800000 */
[----:B------:R-:W3:Y:S01]  /*1250*/  LDC R93, c[0x0][0x658] ;  /* 0x00019600ff5d7b82 */ /* 0x000ee20000000800 */
[----:B------:R-:W-:Y:S01]  /*1260*/  LOP3.LUT R7, R7, 0x1, RZ, 0xc0, !PT ;  /* 0x0000000107077812 */ /* 0x000fe200078ec0ff */
[----:B------:R-:W-:Y:S01]  /*1270*/  ULDC.64 UR6, c[0x0][0x288] ;  /* 0x0000a20000067ab9 */ /* 0x000fe20000000a00 */
[----:B------:R-:W-:Y:S01]  /*1280*/  SHF.R.U32.HI R3, RZ, 0x2, R95 ;  /* 0x00000002ff037819 */ /* 0x000fe2000001165f */
[----:B------:R-:W-:Y:S01]  /*1290*/  UIADD3 UR4, UR7, 0x3f, URZ ;  /* 0x0000003f07047890 */ /* 0x000fe2000fffe03f */
[----:B------:R-:W-:Y:S01]  /*12a0*/  SHF.R.U32.HI R0, RZ, 0x1, R0 ;  /* 0x00000001ff007819 */ /* 0x000fe20000011600 */
[----:B------:R-:W-:Y:S01]  /*12b0*/  IMAD.SHL.U32 R88, R7, 0x40, RZ ;  /* 0x0000004007587824 */ /* 0x000fe200078e00ff */
[----:B------:R-:W-:Y:S01]  /*12c0*/  LOP3.LUT R3, R3, 0x7, RZ, 0xc0, !PT ;  /* 0x0000000703037812 */ /* 0x000fe200078ec0ff */
[----:B------:R-:W4:Y:S01]  /*12d0*/  LDC.64 R8, c[0x0][0x5c8] ;  /* 0x00017200ff087b82 */ /* 0x000f220000000a00 */
[----:B------:R-:W-:Y:S01]  /*12e0*/  USHF.R.S32.HI UR5, URZ, 0x1f, UR4 ;  /* 0x0000001f3f057899 */ /* 0x000fe20008011404 */
[----:B------:R-:W-:Y:S01]  /*12f0*/  LOP3.LUT R0, R0, 0x30, RZ, 0xc0, !PT ;  /* 0x0000003000007812 */ /* 0x000fe200078ec0ff */
[----:B------:R-:W-:Y:S01]  /*1300*/  IMAD.MOV.U32 R6, RZ, RZ, 0x1 ;  /* 0x00000001ff067424 */ /* 0x000fe200078e00ff */
[--C-:B------:R-:W-:Y:S01]  /*1310*/  LOP3.LUT R88, R88, 0x40, R3.reuse, 0xe2, !PT ;  /* 0x0000004058587812 */ /* 0x100fe200078ee203 */
[----:B------:R-:W-:Y:S01]  /*1320*/  ULEA.HI UR5, UR5, UR4, URZ, 0x6 ;  /* 0x0000000405057291 */ /* 0x000fe2000f8f303f */
[-C--:B01----:R-:W-:Y:S01]  /*1330*/  IADD3 R4, RZ, -R0.reuse, -R3 ;  /* 0x80000000ff047210 */ /* 0x083fe20007ffe803 */
[----:B------:R-:W-:Y:S01]  /*1340*/  IMAD.U32 R5, RZ, RZ, UR6 ;  /* 0x00000006ff057e24 */ /* 0x000fe2000f8e00ff */
[----:B------:R-:W0:Y:S01]  /*1350*/  LDC R97, c[0x0][0x600] ;  /* 0x00018000ff617b82 */ /* 0x000e220000000800 */
[----:B------:R-:W-:Y:S01]  /*1360*/  LOP3.LUT R88, R88, R0, RZ, 0xfc, !PT ;  /* 0x0000000058587212 */ /* 0x000fe200078efcff */
[----:B------:R-:W-:Y:S01]  /*1370*/  IMAD.MOV.U32 R0, RZ, RZ, -0x1 ;  /* 0xffffffffff007424 */ /* 0x000fe200078e00ff */
[----:B------:R-:W-:Y:S01]  /*1380*/  USHF.R.S32.HI UR43, URZ, 0x6, UR5 ;  /* 0x000000063f2b7899 */ /* 0x000fe20008011405 */
[----:B------:R-:W-:Y:S01]  /*1390*/  LOP3.LUT R94, R95, 0x3, RZ, 0xc0, !PT ;  /* 0x000000035f5e7812 */ /* 0x000fe200078ec0ff */
[----:B------:R-:W-:Y:S01]  /*13a0*/  IMAD R4, R7, -0x40, R4 ;  /* 0xffffffc007047824 */ /* 0x000fe200078e0204 */
[C---:B------:R-:W-:Y:S01]  /*13b0*/  LOP3.LUT R96, R95.reuse, 0x80, RZ, 0xc0, !PT ;  /* 0x000000805f607812 */ /* 0x040fe200078ec0ff */
[----:B------:R-:W-:Y:S01]  /*13c0*/  UISETP.LT.AND UP0, UPT, UR43, 0x1, UPT ;  /* 0x000000012b00788c */ /* 0x000fe2000bf01270 */
[-C--:B---3--:R-:W-:Y:S01]  /*13d0*/  SHF.L.U32 R0, R0, R93.reuse, RZ ;  /* 0x0000005d00007219 */ /* 0x088fe200000006ff */
[----:B------:R-:W-:Y:S01]  /*13e0*/  ULDC UR4, c[0x0][0x284] ;  /* 0x0000a10000047ab9 */ /* 0x000fe20000000800 */
[----:B------:R-:W-:Y:S01]  /*13f0*/  IMAD R94, R94, -0x2, R5 ;  /* 0xfffffffe5e5e7824 */ /* 0x000fe200078e0205 */
[----:B------:R-:W-:Y:S01]  /*1400*/  USEL UR44, UR43, 0x1, UP0 ;  /* 0x000000012b2c7887 */ /* 0x000fe20008000000 */
[----:B------:R-:W-:Y:S01]  /*1410*/  SHF.L.U32 R93, R6, R93, RZ ;  /* 0x0000005d065d7219 */ /* 0x000fe200000006ff */
[----:B------:R-:W-:Y:S01]  /*1420*/  IMAD.SHL.U32 R95, R95, 0x2, RZ ;  /* 0x000000025f5f7824 */ /* 0x000fe200078e00ff */
[----:B------:R-:W-:Y:S01]  /*1430*/  LOP3.LUT R102, R18, 0x1, RZ, 0xfc, !PT ;  /* 0x0000000112667812 */ /* 0x000fe200078efcff */
[----:B------:R-:W-:Y:S01]  /*1440*/  VIADD R99, R4, UR4 ;  /* 0x0000000404637c36 */ /* 0x000fe20008000000 */
[C---:B----4-:R-:W-:Y:S01]  /*1450*/  SHF.L.U64.HI R92, R8.reuse, 0x3, R9 ;  /* 0x00000003085c7819 */ /* 0x050fe20000010209 */
[----:B--2---:R-:W-:Y:S01]  /*1460*/  IMAD.SHL.U32 R91, R8, 0x8, RZ ;  /* 0x00000008085b7824 */ /* 0x004fe200078e00ff */
[----:B------:R-:W-:Y:S01]  /*1470*/  SHF.R.U32.HI R96, RZ, 0x7, R96 ;  /* 0x00000007ff607819 */ /* 0x000fe20000011660 */
[----:B------:R-:W-:Y:S01]  /*1480*/  IMAD.MOV.U32 R89, RZ, RZ, RZ ;  /* 0x000000ffff597224 */ /* 0x000fe200078e00ff */
[----:B------:R-:W-:Y:S01]  /*1490*/  LOP3.LUT R98, RZ, R0, RZ, 0x33, !PT ;  /* 0x00000000ff627212 */ /* 0x000fe200078e33ff */
[----:B------:R-:W-:Y:S01]  /*14a0*/  UIADD3 UR44, UR43, -UR44, URZ ;  /* 0x8000002c2b2c7290 */ /* 0x000fe2000fffe03f */
[----:B------:R-:W-:Y:S01]  /*14b0*/  UMOV UR40, URZ ;  /* 0x0000003f00287c82 */ /* 0x000fe20008000000 */
[----:B0-----:R-:W-:Y:S01]  /*14c0*/  VIADD R97, R97, 0xffffffff ;  /* 0xffffffff61617836 */ /* 0x001fe20000000000 */
[----:B------:R-:W-:-:S09]  /*14d0*/  UMOV UR41, URZ ;  /* 0x0000003f00297c82 */ /* 0x000fd20008000000 */
.L_x_164:
[----:B0-----:R-:W0:Y:S01]  /*14e0*/  SHFL.IDX PT, R0, R96, RZ, 0x1f ;  /* 0x00001fff60007589 */ /* 0x001e2200000e0000 */
[----:B-1----:R-:W1:Y:S01]  /*14f0*/  S2UR UR7, SR_CgaCtaId ;  /* 0x00000000000779c3 */ /* 0x002e620000008800 */
[----:B------:R-:W-:Y:S01]  /*1500*/  UMOV UR6, 0x400 ;  /* 0x0000040000067882 */ /* 0x000fe20000000000 */
[----:B0-----:R-:W-:Y:S01]  /*1510*/  R2UR UR4, R0 ;  /* 0x00000000000472ca */ /* 0x001fe200000e0000 */
[----:B-1----:R-:W-:-:S12]  /*1520*/  ULEA UR6, UR7, UR6, 0x18 ;  /* 0x0000000607067291 */ /* 0x002fd8000f8ec03f */
[----:B------:R-:W-:-:S04]  /*1530*/  ULEA.HI UR5, UR4, UR4, URZ, 0x1 ;  /* 0x0000000404057291 */ /* 0x000fc8000f8f083f */
[----:B------:R-:W-:-:S04]  /*1540*/  ULOP3.LUT UR5, UR5, 0x7fffe, URZ, 0xc0, !UPT ;  /* 0x0007fffe05057892 */ /* 0x000fc8000f8ec03f */
[----:B------:R-:W-:-:S03]  /*1550*/  UIADD3 UR5, UR4, -UR5, URZ ;  /* 0x8000000504057290 */ /* 0x000fc6000fffe03f */
[----:B------:R-:W-:Y:S01]  /*1560*/  ULDC UR4, c[0x0][0x28c] ;  /* 0x0000a30000047ab9 */ /* 0x000fe20000000800 */
[----:B------:R-:W-:Y:S01]  /*1570*/  ULEA UR5, UR5, UR6, 0xd ;  /* 0x0000000605057291 */ /* 0x000fe2000f8e683f */
[----:B------:R-:W-:-:S03]  /*1580*/  ISETP.LT.AND P0, PT, RZ, UR4, PT ;  /* 0x00000004ff007c0c */ /* 0x000fc6000bf01270 */
[----:B------:R-:W-:-:S04]  /*1590*/  UIADD3 UR5, UR5, 0x180, URZ ;  /* 0x0000018005057890 */ /* 0x000fc8000fffe03f */
[----:B------:R-:W-:-:S04]  /*15a0*/  USHF.R.U32.HI UR5, URZ, 0x4, UR5 ;  /* 0x000000043f057899 */ /* 0x000fc80008011605 */
[----:B------:R-:W-:-:S04]  /*15b0*/  ULOP3.LUT UR5, UR5, 0x3fff, URZ, 0xc0, !UPT ;  /* 0x00003fff05057892 */ /* 0x000fc8000f8ec03f */
[----:B------:R-:W-:Y:S01]  /*15c0*/  ULOP3.LUT UR45, UR5, 0x10000, URZ, 0xfc, !UPT ;  /* 0x00010000052d7892 */ /* 0x000fe2000f8efc3f */
[----:B--2345:R-:W-:Y:S11]  /*15d0*/  @P0 BRA `(.L_x_17) ;  /* 0x0000000000400947 */ /* 0x03cff60003800000 */
[----:B------:R-:W-:Y:S01]  /*15e0*/  MOV R0, 0x0 ;  /* 0x0000000000007802 */ /* 0x000fe20000000f00 */
[----:B------:R-:W-:Y:S01]  /*15f0*/  ULDC.64 UR4, c[0x4][0x68] ;  /* 0x01001a0000047ab9 */ /* 0x000fe20000000a00 */
[----:B------:R-:W-:Y:S01]  /*1600*/  ULDC.64 UR6, c[0x4][0x8] ;  /* 0x0100020000067ab9 */ /* 0x000fe20000000a00 */
[----:B------:R-:W-:Y:S01]  /*1610*/  IMAD.U32 R4, RZ, RZ, UR4 ;  /* 0x00000004ff047e24 */ /* 0x000fe2000f8e00ff */
[----:B------:R0:W1:Y:S01]  /*1620*/  LDC.64 R14, c[0x4][R0] ;  /* 0x01000000000e7b82 */ /* 0x0000620000000a00 */
[----:B------:R-:W-:Y:S01]  /*1630*/  IMAD.U32 R5, RZ, RZ, UR5 ;  /* 0x00000005ff057e24 */ /* 0x000fe2000f8e00ff */
[----:B------:R-:W-:Y:S01]  /*1640*/  ULDC.64 UR4, c[0x4][0x70] ;  /* 0x01001c0000047ab9 */ /* 0x000fe20000000a00 */
[----:B------:R-:W-:Y:S02]  /*1650*/  IMAD.U32 R10, RZ, RZ, UR6 ;  /* 0x00000006ff0a7e24 */ /* 0x000fe4000f8e00ff */
[----:B------:R-:W-:Y:S02]  /*1660*/  IMAD.U32 R6, RZ, RZ, UR4 ;  /* 0x00000004ff067e24 */ /* 0x000fe4000f8e00ff */
[----:B------:R-:W-:-:S02]  /*1670*/  IMAD.U32 R7, RZ, RZ, UR5 ;  /* 0x00000005ff077e24 */ /* 0x000fc4000f8e00ff */
[----:B------:R-:W-:Y:S02]  /*1680*/  IMAD.U32 R11, RZ, RZ, UR7 ;  /* 0x00000007ff0b7e24 */ /* 0x000fe4000f8e00ff */
[----:B------:R-:W-:Y:S02]  /*1690*/  IMAD.MOV.U32 R8, RZ, RZ, 0x1e1 ;  /* 0x000001e1ff087424 */ /* 0x000fe400078e00ff */
[----:B------:R-:W-:Y:S02]  /*16a0*/  IMAD.MOV.U32 R12, RZ, RZ, 0x1 ;  /* 0x00000001ff0c7424 */ /* 0x000fe400078e00ff */
[----:B0-----:R-:W-:-:S07]  /*16b0*/  IMAD.MOV.U32 R13, RZ, RZ, RZ ;  /* 0x000000ffff0d7224 */ /* 0x001fce00078e00ff */
[----:B------:R-:W-:-:S07]  /*16c0*/  LEPC R20, `(.L_x_17) ;  /* 0x000000001014794e */ /* 0x000fce0000000000 */
[----:B-1---5:R-:W-:Y:S05]  /*16d0*/  CALL.ABS.NOINC R14 ;  /* 0x000000000e007343 */ /* 0x022fea0003c00000 */
.L_x_17:
[----:B------:R-:W-:-:S13]  /*16e0*/  ISETP.NE.AND P0, PT, R102, 0x3, PT ;  /* 0x000000036600780c */ /* 0x000fda0003f05270 */
[----:B------:R-:W-:Y:S05]  /*16f0*/  @!P0 BRA `(.L_x_18) ;  /* 0x0000000000048947 */ /* 0x000fea0003800000 */
[----:B------:R-:W-:Y:S01]  /*1700*/  BPT.TRAP 0x1 ;  /* 0x000000040000795c */ /* 0x000fe20000300000 */
.L_x_18:
[----:B------:R-:W0:Y:S01]  /*1710*/  S2UR UR5, SR_CgaCtaId ;  /* 0x00000000000579c3 */ /* 0x000e220000008800 */
[----:B------:R-:W-:Y:S01]  /*1720*/  UMOV UR4, 0x400 ;  /* 0x0000040000047882 */ /* 0x000fe20000000000 */
[----:B------:R-:W-:Y:S02]  /*1730*/  IMAD.U32 R0, RZ, RZ, UR40 ;  /* 0x00000028ff007e24 */ /* 0x000fe4000f8e00ff */
[----:B------:R-:W-:-:S03]  /*1740*/  IMAD.U32 R3, RZ, RZ, UR41 ;  /* 0x00000029ff037e24 */ /* 0x000fc6000f8e00ff */
[----:B------:R-:W-:Y:S01]  /*1750*/  SHF.L.U32 R0, R0, 0x1f, RZ ;  /* 0x0000001f00007819 */ /* 0x000fe200000006ff */
[----:B0-----:R-:W-:-:S06]  /*1760*/  ULEA UR4, UR5, UR4, 0x18 ;  /* 0x0000000405047291 */ /* 0x001fcc000f8ec03f */
[----:B------:R-:W-:-:S04]  /*1770*/  IMAD.U32 R6, RZ, RZ, UR4 ;  /* 0x00000004ff067e24 */ /* 0x000fc8000f8e00ff */
[----:B------:R-:W-:-:S04]  /*1780*/  IMAD R3, R3, 0x8, R6 ;  /* 0x0000000803037824 */ /* 0x000fc800078e0206 */
[----:B------:R0:W1:Y:S01]  /*1790*/  SYNCS.PHASECHK.TRANS64.TRYWAIT P1, [R3+URZ], R0 ;  /* 0x00000000030075a7 */ /* 0x000062000802017f */
[----:B------:R-:W-:Y:S05]  /*17a0*/  @!P0 BRA `(.L_x_19) ;  /* 0x0000000000048947 */ /* 0x000fea0003800000 */
[----:B------:R-:W-:Y:S01]  /*17b0*/  BPT.TRAP 0x1 ;  /* 0x000000040000795c */ /* 0x000fe20000300000 */
.L_x_19:
[----:B------:R-:W-:-:S05]  /*17c0*/  IMAD.U32 R4, RZ, RZ, UR44 ;  /* 0x0000002cff047e24 */ /* 0x000fca000f8e00ff */
[----:B------:R-:W-:Y:S01]  /*17d0*/  ISETP.GE.AND P2, PT, R4, 0x1, PT ;  /* 0x000000010400780c */ /* 0x000fe20003f46270 */
[----:B-1----:R-:W-:-:S12]  /*17e0*/  @P1 BRA `(.L_x_20) ;  /* 0x0000000000081947 */ /* 0x002fd80003800000 */
[----:B------:R-:W1:Y:S02]  /*17f0*/  SYNCS.PHASECHK.TRANS64.TRYWAIT P1, [R3+URZ], R0 ;  /* 0x00000000030075a7 */ /* 0x000e64000802017f */
[----:B-1----:R-:W-:Y:S05]  /*1800*/  @!P1 BRA `(.L_x_21) ;  /* 0x0000006800489947 */ /* 0x002fea0003800000 */
.L_x_20:
[----:B------:R-:W-:Y:S05]  /*1810*/  WARPSYNC.ALL ;  /* 0x0000000000007948 */ /* 0x000fea0003800000 */
[----:B------:R-:W-:Y:S01]  /*1820*/  R2UR UR4, R6 ;  /* 0x00000000060472ca */ /* 0x000fe200000e0000 */
[----:B------:R-:W-:Y:S01]  /*1830*/  ULEA UR5, UR41, UR45, 0xa ;  /* 0x0000002d29057291 */ /* 0x000fe2000f8e503f */
[----:B------:R-:W-:Y:S01]  /*1840*/  WARPGROUP.ARRIVE ;  /* 0x00000000000079c5 */ /* 0x000fe20000000000 */
[----:B------:R-:W-:Y:S01]  /*1850*/  UMOV UR9, 0x40000040 ;  /* 0x4000004000097882 */ /* 0x000fe20000000000 */
[----:B------:R-:W-:-:S04]  /*1860*/  UMOV UR11, 0x40000040 ;  /* 0x40000040000b7882 */ /* 0x000fc80000000000 */
[----:B------:R-:W-:-:S05]  /*1870*/  UMOV UR8, UR5 ;  /* 0x0000000500087c82 */ /* 0x000fca0008000000 */
[----:B------:R-:W-:-:S04]  /*1880*/  UIADD3 UR4, UR4, 0x1c180, URZ ;  /* 0x0001c18004047890 */ /* 0x000fc8000fffe03f */
[----:B------:R-:W-:-:S04]  /*1890*/  USHF.R.U32.HI UR4, URZ, 0x4, UR4 ;  /* 0x000000043f047899 */ /* 0x000fc80008011604 */
[----:B------:R-:W-:-:S04]  /*18a0*/  ULOP3.LUT UR4, UR4, 0x3fff, URZ, 0xc0, !UPT ;  /* 0x00003fff04047892 */ /* 0x000fc8000f8ec03f */
[----:B------:R-:W-:-:S04]  /*18b0*/  ULOP3.LUT UR4, UR4, 0x10000, URZ, 0xfc, !UPT ;  /* 0x0001000004047892 */ /* 0x000fc8000f8efc3f */
[----:B------:R-:W-:-:S07]  /*18c0*/  ULEA UR6, UR41, UR4, 0xa ;  /* 0x0000000429067291 */ /* 0x000fce000f8e503f */
[----:B------:R-:W-:Y:S02]  /*18d0*/  UMOV UR10, UR6 ;  /* 0x00000006000a7c82 */ /* 0x000fe40008000000 */
[----:B------:R-:W-:Y:S01]  /*18e0*/  HGMMA.64x128x16.F32.BF16 R24, gdesc[UR8], RZ, !UPT, gsb0 ;  /* 0x01e00000081879f0 */ /* 0x000fe2000c0018ff */
[----:B------:R-:W-:Y:S02]  /*18f0*/  UIADD3 UR8, UR5, 0x2, URZ ;  /* 0x0000000205087890 */ /* 0x000fe4000fffe03f */
[----:B------:R-:W-:Y:S01]  /*1900*/  UIADD3 UR10, UR6, 0x2, URZ ;  /* 0x00000002060a7890 */ /* 0x000fe2000fffe03f */
[----:B------:R-:W-:Y:S01]  /*1910*/  UMOV UR9, 0x40000040 ;  /* 0x4000004000097882 */ /* 0x000fe20000000000 */
[----:B------:R-:W-:Y:S01]  /*1920*/  UMOV UR11, 0x40000040 ;  /* 0x40000040000b7882 */ /* 0x000fe20000000000 */
[----:B------:R-:W-:Y:S02]  /*1930*/  WARPGROUP.DEPBAR.LE gsb0, 0x0 ;  /* 0x00008000000079c5 */ /* 0x000fe40000010000 */
[----:B------:R-:W-:-:S06]  /*1940*/  WARPGROUP.ARRIVE ;  /* 0x00000000000079c5 */ /* 0x000fcc0000000000 */
[----:B------:R-:W-:Y:S01]  /*1950*/  HGMMA.64x128x16.F32.BF16 R24, gdesc[UR8], R24, gsb0 ;  /* 0x01e00000081879f0 */ /* 0x000fe20008001818 */
        /* <DEDUP_REMOVED lines=13> */
[----:B------:R-:W-:Y:S03]  /*1a30*/  HGMMA.64x128x16.F32.BF16 R24, gdesc[UR8], R24, gsb0 ;  /* 0x01e00000081879f0 */ /* 0x000fe60008001818 */
[----:B------:R-:W-:Y:S02]  /*1a40*/  WARPGROUP.DEPBAR.LE gsb0, 0x0 ;  /* 0x00008000000079c5 */ /* 0x000fe40000010000 */
[----:B------:R-:W-:Y:S05]  /*1a50*/  @!P2 BRA `(.L_x_22) ;  /* 0x000000040028a947 */ /* 0x000fea0003800000 */
[----:B------:R-:W-:Y:S01]  /*1a60*/  UIADD3 UR5, UR41, 0x1, URZ ;  /* 0x0000000129057890 */ /* 0x000fe2000fffe03f */
[----:B01----:R-:W-:Y:S02]  /*1a70*/  IMAD.U32 R0, RZ, RZ, UR44 ;  /* 0x0000002cff007e24 */ /* 0x003fe4000f8e00ff */
[----:B------:R-:W-:Y:S01]  /*1a80*/  IMAD.U32 R3, RZ, RZ, UR41 ;  /* 0x00000029ff037e24 */ /* 0x000fe2000f8e00ff */
[----:B------:R-:W-:-:S04]  /*1a90*/  UISETP.NE.AND UP0, UPT, UR5, 0x7, UPT ;  /* 0x000000070500788c */ /* 0x000fc8000bf05270 */
[----:B------:R-:W-:Y:S02]  /*1aa0*/  USEL UR6, URZ, 0x1, UP0 ;  /* 0x000000013f067887 */ /* 0x000fe40008000000 */
[----:B------:R-:W-:Y:S02]  /*1ab0*/  USEL UR5, UR5, URZ, UP0 ;  /* 0x0000003f05057287 */ /* 0x000fe40008000000 */
[----:B------:R-:W-:-:S06]  /*1ac0*/  ULOP3.LUT UR6, UR40, UR6, URZ, 0x3c, !UPT ;  /* 0x0000000628067292 */ /* 0x000fcc000f8e3c3f */
[----:B------:R-:W-:-:S07]  /*1ad0*/  IMAD.U32 R7, RZ, RZ, UR6 ;  /* 0x00000006ff077e24 */ /* 0x000fce000f8e00ff */
.L_x_29:
[----:B------:R-:W-:Y:S05]  /*1ae0*/  @!P0 BRA `(.L_x_23) ;  /* 0x0000000000048947 */ /* 0x000fea0003800000 */
[----:B------:R-:W-:Y:S01]  /*1af0*/  BPT.TRAP 0x1 ;  /* 0x000000040000795c */ /* 0x000fe20000300000 */
.L_x_23:
[----:B------:R-:W0:Y:S01]  /*1b00*/  S2UR UR7, SR_CgaCtaId ;  /* 0x00000000000779c3 */ /* 0x000e220000008800 */
[----:B------:R-:W-:Y:S01]  /*1b10*/  UMOV UR6, 0x400 ;  /* 0x0000040000067882 */ /* 0x000fe20000000000 */
[----:B------:R-:W-:Y:S01]  /*1b20*/  IMAD.U32 R5, RZ, RZ, UR5 ;  /* 0x00000005ff057e24 */ /* 0x000fe2000f8e00ff */
[----:B------:R-:W-:Y:S01]  /*1b30*/  SHF.L.U32 R4, R7, 0x1f, RZ ;  /* 0x0000001f07047819 */ /* 0x000fe200000006ff */
[----:B0-----:R-:W-:-:S06]  /*1b40*/  ULEA UR6, UR7, UR6, 0x18 ;  /* 0x0000000607067291 */ /* 0x001fcc000f8ec03f */
[----:B------:R-:W-:-:S04]  /*1b50*/  IMAD.U32 R6, RZ, RZ, UR6 ;  /* 0x00000006ff067e24 */ /* 0x000fc8000f8e00ff */
[----:B------:R-:W-:-:S04]  /*1b60*/  IMAD R5, R5, 0x8, R6 ;  /* 0x0000000805057824 */ /* 0x000fc800078e0206 */
[----:B------:R0:W1:Y:S01]  /*1b70*/  SYNCS.PHASECHK.TRANS64.TRYWAIT P1, [R5+URZ], R4 ;  /* 0x00000004050075a7 */ /* 0x000062000802017f */
[----:B------:R-:W-:Y:S05]  /*1b80*/  @!P0 BRA `(.L_x_24) ;  /* 0x0000000000048947 */ /* 0x000fea0003800000 */
[----:B------:R-:W-:Y:S01]  /*1b90*/  BPT.TRAP 0x1 ;  /* 0x000000040000795c */ /* 0x000fe20000300000 */
.L_x_24:
[----:B-1----:R-:W-:Y:S05]  /*1ba0*/  @P1 BRA `(.L_x_25) ;  /* 0x0000000000081947 */ /* 0x002fea0003800000 */
[----:B------:R-:W1:Y:S02]  /*1bb0*/  SYNCS.PHASECHK.TRANS64.TRYWAIT P1, [R5+URZ], R4 ;  /* 0x00000004050075a7 */ /* 0x000e64000802017f */
[----:B-1----:R-:W-:Y:S05]  /*1bc0*/  @!P1 BRA `(.L_x_26) ;  /* 0x00000064006c9947 */ /* 0x002fea0003800000 */
.L_x_25:
[----:B------:R-:W-:Y:S01]  /*1bd0*/  ULEA UR6, UR5, UR45, 0xa ;  /* 0x0000002d05067291 */ /* 0x000fe2000f8e503f */
[----:B------:R-:W-:Y:S01]  /*1be0*/  WARPGROUP.ARRIVE ;  /* 0x00000000000079c5 */ /* 0x000fe20000000000 */
[----:B------:R-:W-:Y:S01]  /*1bf0*/  ULEA UR7, UR5, UR4, 0xa ;  /* 0x0000000405077291 */ /* 0x000fe2000f8e503f */
[----:B------:R-:W-:Y:S01]  /*1c00*/  UMOV UR9, 0x40000040 ;  /* 0x4000004000097882 */ /* 0x000fe20000000000 */
[----:B------:R-:W-:-:S03]  /*1c10*/  UMOV UR11, 0x40000040 ;  /* 0x40000040000b7882 */ /* 0x000fc60000000000 */
[----:B------:R-:W-:Y:S02]  /*1c20*/  UMOV UR8, UR6 ;  /* 0x0000000600087c82 */ /* 0x000fe40008000000 */
[----:B------:R-:W-:Y:S02]  /*1c30*/  UMOV UR10, UR7 ;  /* 0x00000007000a7c82 */ /* 0x000fe40008000000 */
[----:B------:R-:W-:Y:S01]  /*1c40*/  HGMMA.64x128x16.F32.BF16 R24, gdesc[UR8], R24, gsb0 ;  /* 0x01e00000081879f0 */ /* 0x000fe20008001818 */
[----:B------:R-:W-:Y:S02]  /*1c50*/  UIADD3 UR8, UR6, 0x2, URZ ;  /* 0x0000000206087890 */ /* 0x000fe4000fffe03f */
[----:B------:R-:W-:Y:S01]  /*1c60*/  UIADD3 UR10, UR7, 0x2, URZ ;  /* 0x00000002070a7890 */ /* 0x000fe2000fffe03f */
[----:B------:R-:W-:Y:S01]  /*1c70*/  UMOV UR9, 0x40000040 ;  /* 0x4000004000097882 */ /* 0x000fe20000000000 */
[----:B------:R-:W-:Y:S01]  /*1c80*/  UMOV UR11, 0x40000040 ;  /* 0x40000040000b7882 */ /* 0x000fe20000000000 */
[----:B------:R-:W-:-:S02]  /*1c90*/  WARPGROUP.DEPBAR.LE gsb0, 0x0 ;  /* 0x00008000000079c5 */ /* 0x000fc40000010000 */
        /* <DEDUP_REMOVED lines=18> */
[----:B------:R-:W-:Y:S01]  /*1dc0*/  BPT.TRAP 0x1 ;  /* 0x000000040000795c */ /* 0x000fe20000300000 */
.L_x_27:
[----:B------:R-:W-:-:S13]  /*1dd0*/  ISETP.NE.AND P1, PT, R22, RZ, PT ;  /* 0x000000ff1600720c */ /* 0x000fda0003f25270 */
[----:B01----:R-:W-:-:S04]  /*1de0*/  @P1 IMAD R4, R3, 0x8, R6 ;  /* 0x0000000803041824 */ /* 0x003fc800078e0206 */
[----:B------:R-:W-:-:S05]  /*1df0*/  @P1 VIADD R4, R4, 0x38 ;  /* 0x0000003804041836 */ /* 0x000fca0000000000 */
[----:B------:R-:W-:-:S04]  /*1e00*/  @P1 PRMT R4, R19, 0x654, R4 ;  /* 0x0000065413041816 */ /* 0x000fc80000000004 */
[----:B------:R0:W-:Y:S01]  /*1e10*/  @P1 SYNCS.ARRIVE.TRANS64.RED.A1T0 RZ, [R4+URZ], RZ ;  /* 0x000000ff04ff19a7 */ /* 0x0001e2000810043f */
[----:B------:R-:W-:-:S13]  /*1e20*/  ISETP.GT.U32.AND P1, PT, R18, 0x1, PT ;  /* 0x000000011200780c */ /* 0x000fda0003f24070 */
[----:B0-----:R-:W-:Y:S05]  /*1e30*/  @P1 BRA `(.L_x_28) ;  /* 0x0000000000041947 */ /* 0x001fea0003800000 */
[----:B------:R-:W-:Y:S01]  /*1e40*/  BPT.TRAP 0x1 ;  /* 0x000000040000795c */ /* 0x000fe20000300000 */
.L_x_28:
[----:B------:R-:W-:Y:S01]  /*1e50*/  UIADD3 UR5, UR5, 0x1, URZ ;  /* 0x0000000105057890 */ /* 0x000fe2000fffe03f */
[C---:B------:R-:W-:Y:S01]  /*1e60*/  ISETP.GT.AND P2, PT, R0.reuse, 0x1, PT ;  /* 0x000000010000780c */ /* 0x040fe20003f44270 */
[----:B------:R-:W-:Y:S02]  /*1e70*/  VIADD R3, R3, 0x1 ;  /* 0x0000000103037836 */ /* 0x000fe40000000000 */
[----:B------:R-:W-:Y:S01]  /*1e80*/  UISETP.NE.AND UP0, UPT, UR5, 0x7, UPT ;  /* 0x000000070500788c */ /* 0x000fe2000bf05270 */
[----:B------:R-:W-:Y:S02]  /*1e90*/  VIADD R0, R0, 0xffffffff ;  /* 0xffffffff00007836 */ /* 0x000fe40000000000 */
[C---:B------:R-:W-:Y:S01]  /*1ea0*/  ISETP.NE.AND P1, PT, R3.reuse, 0x7, PT ;  /* 0x000000070300780c */ /* 0x040fe20003f25270 */
[----:B------:R-:W-:Y:S02]  /*1eb0*/  USEL UR6, URZ, 0x1, UP0 ;  /* 0x000000013f067887 */ /* 0x000fe40008000000 */
[----:B------:R-:W-:Y:S01]  /*1ec0*/  USEL UR5, UR5, URZ, UP0 ;  /* 0x0000003f05057287 */ /* 0x000fe20008000000 */
[----:B------:R-:W-:-:S03]  /*1ed0*/  SEL R3, R3, RZ, P1 ;  /* 0x000000ff03037207 */ /* 0x000fc60000800000 */
[----:B------:R-:W-:Y:S01]  /*1ee0*/  LOP3.LUT R7, R7, UR6, RZ, 0x3c, !PT ;  /* 0x0000000607077c12 */ /* 0x000fe2000f8e3cff */
[----:B------:R-:W-:Y:S07]  /*1ef0*/  @P2 BRA `(.L_x_29) ;  /* 0xfffffff800f82947 */ /* 0x000fee000383ffff */
.L_x_22:
[----:B01----:R-:W0:Y:S02]  /*1f00*/  LDC R0, c[0x0][0x28c] ;  /* 0x0000a300ff007b82 */ /* 0x003e240000000800 */
[----:B0-----:R-:W-:-:S13]  /*1f10*/  ISETP.GE.AND P1, PT, R0, 0x1, PT ;  /* 0x000000010000780c */ /* 0x001fda0003f26270 */
[----:B------:R-:W-:Y:S05]  /*1f20*/  @!P1 BRA `(.L_x_30) ;  /* 0x0000000000509947 */ /* 0x000fea0003800000 */
[----:B------:R-:W-:Y:S05]  /*1f30*/  @!P0 BRA `(.L_x_31) ;  /* 0x0000000000048947 */ /* 0x000fea0003800000 */
[----:B------:R-:W-:Y:S01]  /*1f40*/  BPT.TRAP 0x1 ;  /* 0x000000040000795c */ /* 0x000fe20000300000 */
.L_x_31:
[----:B------:R-:W-:Y:S01]  /*1f50*/  ISETP.NE.AND P0, PT, R22, RZ, PT ;  /* 0x000000ff1600720c */ /* 0x000fe20003f05270 */
[----:B------:R-:W-:Y:S01]  /*1f60*/  BSSY B0, `(.L_x_32) ;  /* 0x000000e000007945 */ /* 0x000fe20003800000 */
[----:B------:R-:W-:-:S11]  /*1f70*/  ISETP.GT.U32.AND P1, PT, R18, 0x1, PT ;  /* 0x000000011200780c */ /* 0x000fd60003f24070 */
[----:B------:R-:W-:Y:S05]  /*1f80*/  @!P0 BRA `(.L_x_33) ;  /* 0x00000000002c8947 */ /* 0x000fea0003800000 */
[----:B------:R-:W-:-:S04]  /*1f90*/  UIADD3 UR6, UR44, UR41, URZ ;  /* 0x000000292c067290 */ /* 0x000fc8000fffe03f */
[----:B------:R-:W-:-:S04]  /*1fa0*/  UIMAD.WIDE.U32 UR4, UR6, 0x24924925, URZ ;  /* 0x24924925060478a5 */ /* 0x000fc8000f8e003f */
[----:B------:R-:W-:-:S04]  /*1fb0*/  UIADD3 UR4, UR6, -UR5, URZ ;  /* 0x8000000506047290 */ /* 0x000fc8000fffe03f */
[----:B------:R-:W-:-:S04]  /*1fc0*/  ULEA.HI UR4, UR4, UR5, URZ, 0x1f ;  /* 0x0000000504047291 */ /* 0x000fc8000f8ff83f */
[----:B------:R-:W-:-:S04]  /*1fd0*/  USHF.R.U32.HI UR4, URZ, 0x2, UR4 ;  /* 0x000000023f047899 */ /* 0x000fc80008011604 */
[----:B------:R-:W-:-:S06]  /*1fe0*/  UIMAD UR4, UR4, -0x7, UR6 ;  /* 0xfffffff9040478a4 */ /* 0x000fcc000f8e0206 */
[----:B------:R-:W-:-:S04]  /*1ff0*/  IMAD.U32 R3, RZ, RZ, UR4 ;  /* 0x00000004ff037e24 */ /* 0x000fc8000f8e00ff */
[----:B------:R-:W-:-:S04]  /*2000*/  IMAD R0, R3, 0x8, R6 ;  /* 0x0000000803007824 */ /* 0x000fc800078e0206 */
[----:B------:R-:W-:-:S05]  /*2010*/  VIADD R0, R0, 0x38 ;  /* 0x0000003800007836 */ /* 0x000fca0000000000 */
[----:B------:R-:W-:-:S04]  /*2020*/  PRMT R0, R19, 0x654, R0 ;  /* 0x0000065413007816 */ /* 0x000fc80000000000 */
[----:B------:R0:W-:Y:S03]  /*2030*/  SYNCS.ARRIVE.TRANS64.RED.A1T0 RZ, [R0+URZ], RZ ;  /* 0x000000ff00ff79a7 */ /* 0x0001e6000810043f */
.L_x_33:
[----:B------:R-:W-:Y:S05]  /*2040*/  BSYNC B0 ;  /* 0x0000000000007941 */ /* 0x000fea0003800000 */
.L_x_32:
[----:B------:R-:W-:Y:S05]  /*2050*/  @P1 BRA `(.L_x_30) ;  /* 0x0000000000041947 */ /* 0x000fea0003800000 */
[----:B------:R-:W-:Y:S01]  /*2060*/  BPT.TRAP 0x1 ;  /* 0x000000040000795c */ /* 0x000fe20000300000 */
.L_x_30:
[----:B------:R-:W-:Y:S01]  /*2070*/  UISETP.GE.U32.AND UP1, UPT, UR43, 0x7, UPT ;  /* 0x000000072b00788c */ /* 0x000fe2000bf26070 */
[----:B------:R-:W-:Y:S01]  /*2080*/  IMAD.SHL.U32 R100, R100, 0x80, RZ ;  /* 0x0000008064647824 */ /* 0x000fe200078e00ff */
[----:B------:R-:W-:Y:S01]  /*2090*/  UIADD3 UR41, UR43, UR41, URZ ;  /* 0x000000292b297290 */ /* 0x000fe2000fffe03f */
[----:B------:R-:W-:Y:S01]  /*20a0*/  SHF.R.S32.HI R11, RZ, 0x1f, R101 ;  /* 0x0000001fff0b7819 */ /* 0x000fe20000011465 */
[----:B------:R-:W-:Y:S01]  /*20b0*/  ULDC UR10, c[0x0][0x288] ;  /* 0x0000a200000a7ab9 */ /* 0x000fe20000000800 */
[----:B------:R-:W-:Y:S01]  /*20c0*/  IMAD.SHL.U32 R6, R103, 0x80, RZ ;  /* 0x0000008067067824 */ /* 0x000fe200078e00ff */
[C---:B------:R-:W-:Y:S01]  /*20d0*/  LOP3.LUT R8, R100.reuse, 0x6, R95, 0xf8, !PT ;  /* 0x0000000664087812 */ /* 0x040fe200078ef85f */
[----:B------:R-:W-:Y:S01]  /*20e0*/  UISETP.GT.U32.AND UP0, UPT, UR41, 0x6, UPT ;  /* 0x000000062900788c */ /* 0x000fe2000bf04070 */
[----:B------:R-:W-:Y:S01]  /*20f0*/  ISETP.GE.AND P0, PT, R100, UR10, PT ;  /* 0x0000000a64007c0c */ /* 0x000fe2000bf06270 */
[----:B------:R-:W-:Y:S01]  /*2100*/  ULDC.64 UR6, c[0x0][0x5d0] ;  /* 0x0001740000067ab9 */ /* 0x000fe20000000a00 */
[----:B------:R-:W-:Y:S01]  /*2110*/  ULDC UR11, c[0x0][0x284] ;  /* 0x0000a100000b7ab9 */ /* 0x000fe20000000800 */
[----:B------:R-:W-:Y:S01]  /*2120*/  @UP1 UIMAD.WIDE.U32 UR4, UR41, 0x24924925, URZ ;  /* 0x24924925290418a5 */ /* 0x000fe2000f8e003f */
[----:B------:R-:W-:Y:S01]  /*2130*/  SHF.R.S32.HI R9, RZ, 0x1f, R8 ;  /* 0x0000001fff097819 */ /* 0x000fe20000011408 */
[----:B0-----:R-:W-:Y:S01]  /*2140*/  IMAD R0, R11, UR6, RZ ;  /* 0x000000060b007c24 */ /* 0x001fe2000f8e02ff */
[----:B------:R-:W-:Y:S01]  /*2150*/  UISETP.LT.U32.AND UP0, UPT, UR43, 0x7, UP0 ;  /* 0x000000072b00788c */ /* 0x000fe20008701070 */
[----:B------:R-:W-:Y:S01]  /*2160*/  ISETP.GE.OR P0, PT, R6, UR11, P0 ;  /* 0x0000000b06007c0c */ /* 0x000fe20008706670 */
[----:B------:R-:W-:Y:S01]  /*2170*/  @UP1 UIADD3 UR4, UR41, -UR5, URZ ;  /* 0x8000000529041290 */ /* 0x000fe2000fffe03f */
[C---:B------:R-:W-:Y:S01]  /*2180*/  IMAD R3, R101.reuse, UR7, R0 ;  /* 0x0000000765037c24 */ /* 0x040fe2000f8e0200 */
[----:B------:R-:W-:Y:S01]  /*2190*/  ULDC.64 UR8, c[0x0][0x5c8] ;  /* 0x0001720000087ab9 */ /* 0x000fe20000000a00 */
[----:B------:R-:W-:Y:S01]  /*21a0*/  IMAD.WIDE.U32 R4, R101, UR6, R8 ;  /* 0x0000000665047c25 */ /* 0x000fe2000f8e0008 */
[----:B------:R-:W-:-:S02]  /*21b0*/  USEL UR6, URZ, 0x1, !UP0 ;  /* 0x000000013f067887 */ /* 0x000fc4000c000000 */
[----:B------:R-:W-:Y:S01]  /*21c0*/  @UP1 ULEA.HI UR4, UR4, UR5, URZ, 0x1f ;  /* 0x0000000504041291 */ /* 0x000fe2000f8ff83f */
[----:B------:R-:W-:Y:S01]  /*21d0*/  IMAD.WIDE R104, R103, 0x80, R88 ;  /* 0x0000008067687825 */ /* 0x000fe200078e0258 */
[----:B------:R-:W-:Y:S02]  /*21e0*/  ULOP3.LUT UR40, UR40, UR6, URZ, 0x3c, !UPT ;  /* 0x0000000628287292 */ /* 0x000fe4000f8e3c3f */
[----:B------:R-:W-:Y:S01]  /*21f0*/  @UP1 USHF.R.U32.HI UR4, URZ, 0x2, UR4 ;  /* 0x000000023f041899 */ /* 0x000fe20008011604 */
[----:B------:R-:W-:Y:S02]  /*2200*/  IMAD.IADD R5, R5, 0x1, R3 ;  /* 0x0000000105057824 */ /* 0x000fe400078e0203 */
[----:B------:R-:W-:Y:S01]  /*2210*/  IMAD R3, R105, UR8, RZ ;  /* 0x0000000869037c24 */ /* 0x000fe2000f8e02ff */
[----:B------:R-:W-:Y:S01]  /*2220*/  @UP1 ULOP3.LUT UR40, UR40, 0x1, UR4, 0x78, !UPT ;  /* 0x0000000128281892 */ /* 0x000fe2000f8e7804 */
[----:B------:R-:W-:-:S04]  /*2230*/  IMAD.WIDE.U32 R106, R104, UR8, R4 ;  /* 0x00000008686a7c25 */ /* 0x000fc8000f8e0004 */
[----:B------:R-:W-:Y:S02]  /*2240*/  IMAD R7, R104, UR9, R3 ;  /* 0x0000000968077c24 */ /* 0x000fe4000f8e0203 */
[----:B------:R-:W-:Y:S01]  /*2250*/  IMAD.MOV.U32 R0, RZ, RZ, -0x1 ;  /* 0xffffffffff007424 */ /* 0x000fe200078e00ff */
[----:B------:R-:W-:Y:S06]  /*2260*/  @P0 BRA `(.L_x_34) ;  /* 0x00000040001c0947 */ /* 0x000fec0003800000 */
[----:B-----5:R-:W-:Y:S01]  /*2270*/  FSETP.NEU.AND P0, PT, R90, RZ, PT ;  /* 0x000000ff5a00720b */ /* 0x020fe20003f0d000 */
[----:B------:R-:W-:Y:S01]  /*2280*/  IMAD.IADD R4, R94, 0x1, -R100 ;  /* 0x000000015e047824 */ /* 0x000fe200078e0a64 */
[----:B------:R-:W-:Y:S01]  /*2290*/  BSSY B0, `(.L_x_34) ;  /* 0x0000404000007945 */ /* 0x000fe20003800000 */
[----:B------:R-:W-:Y:S02]  /*22a0*/  IMAD.IADD R3, R99, 0x1, -R6 ;  /* 0x0000000163037824 */ /* 0x000fe400078e0a06 */
[----:B------:R-:W-:Y:S01]  /*22b0*/  IMAD.IADD R103, R107, 0x1, R7 ;  /* 0x000000016b677824 */ /* 0x000fe200078e0207 */
[----:B------:R-:W-:-:S04]  /*22c0*/  ISETP.GT.AND P2, PT, R4, RZ, PT ;  /* 0x000000ff0400720c */ /* 0x000fc80003f44270 */
[----:B------:R-:W-:-:S03]  /*22d0*/  ISETP.GT.AND P1, PT, R3, RZ, P2 ;  /* 0x000000ff0300720c */ /* 0x000fc60001724270 */
[----:B------:R-:W-:Y:S10]  /*22e0*/  @!P0 BRA `(.L_x_35) ;  /* 0x0000002c00288947 */ /* 0x000ff40003800000 */
[----:B------:R-:W0:Y:S01]  /*22f0*/  LDC.64 R110, c[0x0][0x5b8] ;  /* 0x00016e00ff6e7b82 */ /* 0x000e220000000a00 */
[----:B------:R-:W-:-:S07]  /*2300*/  ULDC.64 UR4, c[0x0][0x5c0] ;  /* 0x0001700000047ab9 */ /* 0x000fce0000000a00 */
[----:B------:R-:W1:Y:S08]  /*2310*/  LDC.64 R112, c[0x0][0x5b0] ;  /* 0x00016c00ff707b82 */ /* 0x000e700000000a00 */
[----:B------:R-:W2:Y:S01]  /*2320*/  LDC.64 R114, c[0x0][0x5a8] ;  /* 0x00016a00ff727b82 */ /* 0x000ea20000000a00 */
[-C--:B0-----:R-:W-:Y:S02]  /*2330*/  IMAD R6, R11, R110.reuse, RZ ;  /* 0x0000006e0b067224 */ /* 0x081fe400078e02ff */
[----:B------:R-:W-:-:S04]  /*2340*/  IMAD.WIDE.U32 R108, R101, R110, R8 ;  /* 0x0000006e656c7225 */ /* 0x000fc800078e0008 */
[----:B------:R-:W-:Y:S02]  /*2350*/  IMAD R107, R101, R111, R6 ;  /* 0x0000006f656b7224 */ /* 0x000fe400078e0206 */
[-C--:B-1----:R-:W-:Y:S02]  /*2360*/  IMAD R5, R105, R112.reuse, RZ ;  /* 0x0000007069057224 */ /* 0x082fe400078e02ff */
[----:B------:R-:W-:Y:S02]  /*2370*/  IMAD.IADD R13, R109, 0x1, R107 ;  /* 0x000000016d0d7824 */ /* 0x000fe400078e026b */
[----:B------:R-:W-:Y:S02]  /*2380*/  IMAD.MOV.U32 R12, RZ, RZ, R108 ;  /* 0x000000ffff0c7224 */ /* 0x000fe400078e006c */
[C---:B------:R-:W-:Y:S02]  /*2390*/  IMAD R111, R104.reuse, R113, R5 ;  /* 0x00000071686f7224 */ /* 0x040fe400078e0205 */
[----:B------:R-:W-:-:S04]  /*23a0*/  IMAD.WIDE.U32 R6, R104, R112, R12 ;  /* 0x0000007068067225 */ /* 0x000fc800078e000c */
[----:B------:R-:W-:Y:S01]  /*23b0*/  IMAD.IADD R5, R7, 0x1, R111 ;  /* 0x0000000107057824 */ /* 0x000fe200078e026f */
[----:B--2---:R-:W-:-:S04]  /*23c0*/  LEA R14, P0, R6, R114, 0x1 ;  /* 0x00000072060e7211 */ /* 0x004fc800078008ff */
[----:B------:R-:W-:-:S05]  /*23d0*/  LEA.HI.X R15, R6, R115, R5, 0x1, P0 ;  /* 0x00000073060f7211 */ /* 0x000fca00000f0c05 */
[----:B------:R0:W2:Y:S01]  /*23e0*/  @P1 LDG.E.LTC128B.U16 R5, desc[UR38][R14.64] ;  /* 0x000000260e051981 */ /* 0x0000a2000c1e1520 */
[----:B------:R-:W-:Y:S01]  /*23f0*/  LEA R10, P0, R106, UR4, 0x1 ;  /* 0x000000046a0a7c11 */ /* 0x000fe2000f8008ff */
[----:B------:R-:W-:Y:S01]  /*2400*/  IMAD.WIDE.U32 R6, R104, R112, R8 ;  /* 0x0000007068067225 */ /* 0x000fe200078e0008 */
[----:B------:R-:W-:Y:S03]  /*2410*/  BSSY B1, `(.L_x_36) ;  /* 0x0000012000017945 */ /* 0x000fe60003800000 */
[----:B------:R-:W-:Y:S02]  /*2420*/  IMAD.IADD R7, R111, 0x1, R7 ;  /* 0x000000016f077824 */ /* 0x000fe400078e0207 */
[----:B------:R-:W-:Y:S01]  /*2430*/  IMAD.WIDE.U32 R20, R101, R110, R6 ;  /* 0x0000006e65147225 */ /* 0x000fe200078e0006 */
[----:B0-----:R-:W-:-:S03]  /*2440*/  SHF.L.U64.HI R15, R112, 0x3, R113 ;  /* 0x00000003700f7819 */ /* 0x001fc60000010271 */
[----:B------:R-:W-:Y:S01]  /*2450*/  IMAD.IADD R7, R107, 0x1, R21 ;  /* 0x000000016b077824 */ /* 0x000fe200078e0215 */
[----:B------:R-:W-:Y:S01]  /*2460*/  LEA R6, P4, R20, R114, 0x1 ;  /* 0x0000007214067211 */ /* 0x000fe200078808ff */
[----:B------:R-:W-:-:S03]  /*2470*/  IMAD.SHL.U32 R14, R112, 0x8, RZ ;  /* 0x00000008700e7824 */ /* 0x000fc600078e00ff */
[----:B------:R-:W-:Y:S01]  /*2480*/  LEA.HI.X R7, R20, R115, R7, 0x1, P4 ;  /* 0x0000007314077211 */ /* 0x000fe200020f0c07 */
[----:B--2---:R-:W-:-:S04]  /*2490*/  IMAD.U32 R11, R5, 0x10000, RZ ;  /* 0x00010000050b7824 */ /* 0x004fc800078e00ff */
[----:B------:R-:W-:-:S04]  /*24a0*/  FMUL R11, R11, R90 ;  /* 0x0000005a0b0b7220 */ /* 0x000fc80000400000 */
[----:B------:R-:W-:Y:S01]  /*24b0*/  FFMA R24, R24, R23, R11 ;  /* 0x0000001718187223 */ /* 0x000fe2000000000b */
[----:B------:R-:W-:Y:S02]  /*24c0*/  LEA.HI.X R11, R106, UR5, R103, 0x1, P0 ;  /* 0x000000056a0b7c11 */ /* 0x000fe400080f0c67 */
[----:B------:R-:W-:Y:S02]  /*24d0*/  ISETP.GT.AND P0, PT, R4, 0x1, PT ;  /* 0x000000010400780c */ /* 0x000fe40003f04270 */
[----:B------:R-:W-:Y:S02]  /*24e0*/  F2FP.BF16.F32.PACK_AB R24, RZ, R24 ;  /* 0x00000018ff18723e */ /* 0x000fe400000010ff */
[----:B------:R-:W-:-:S03]  /*24f0*/  ISETP.GT.AND P3, PT, R3, RZ, P0 ;  /* 0x000000ff0300720c */ /* 0x000fc60000764270 */
[----:B------:R0:W-:Y:S10]  /*2500*/  @P1 STG.E.U16 desc[UR38][R10.64], R24 ;  /* 0x000000180a001986 */ /* 0x0001f4000c101526 */
[----:B------:R-:W-:Y:S05]  /*2510*/  @!P3 BRA `(.L_x_37) ;  /* 0x000000000004b947 */ /* 0x000fea0003800000 */
[----:B------:R1:W5:Y:S02]  /*2520*/  LDG.E.LTC128B.U16 R5, desc[UR38][R6.64+0x2] ;  /* 0x0000022606057981 */ /* 0x000364000c1e1520 */
.L_x_37:
[----:B------:R-:W-:Y:S05]  /*2530*/  BSYNC B1 ;  /* 0x0000000000017941 */ /* 0x000fea0003800000 */
.L_x_36:
[----:B-----5:R-:W-:Y:S01]  /*2540*/  IMAD.U32 R103, R5, 0x10000, RZ ;  /* 0x0001000005677824 */ /* 0x020fe200078e00ff */
[----:B------:R-:W-:Y:S01]  /*2550*/  ISETP.GT.AND P2, PT, R3, 0x8, P2 ;  /* 0x000000080300780c */ /* 0x000fe20001744270 */
[----:B------:R-:W-:Y:S01]  /*2560*/  IMAD.WIDE.U32 R20, R104, R112, R14 ;  /* 0x0000007068147225 */ /* 0x000fe200078e000e */
[----:B0-----:R-:W-:-:S03]  /*2570*/  PRMT R24, R5, 0x7610, R24 ;  /* 0x0000761005187816 */ /* 0x001fc60000000018 */
[----:B------:R-:W-:Y:S01]  /*2580*/  FMUL R12, R103, R90 ;  /* 0x0000005a670c7220 */ /* 0x000fe20000400000 */
[----:B------:R-:W-:Y:S01]  /*2590*/  IMAD.IADD R111, R111, 0x1, R21 ;  /* 0x000000016f6f7824 */ /* 0x000fe200078e0215 */
[----:B------:R-:W-:Y:S02]  /*25a0*/  IADD3 R108, P1, R108, R20, RZ ;  /* 0x000000146c6c7210 */ /* 0x000fe40007f3e0ff */
[----:B------:R-:W-:-:S03]  /*25b0*/  FFMA R12, R25, R23, R12 ;  /* 0x00000017190c7223 */ /* 0x000fc6000000000c */
[----:B------:R-:W-:Y:S02]  /*25c0*/  IMAD.X R13, R111, 0x1, R13, P1 ;  /* 0x000000016f0d7824 */ /* 0x000fe400008e060d */
[----:B------:R-:W-:Y:S02]  /*25d0*/  F2FP.BF16.F32.PACK_AB R12, RZ, R12 ;  /* 0x0000000cff0c723e */ /* 0x000fe400000010ff */
[----:B------:R-:W-:Y:S02]  /*25e0*/  LEA R14, P1, R108, R114, 0x1 ;  /* 0x000000726c0e7211 */ /* 0x000fe400078208ff */
[----:B------:R-:W-:Y:S02]  /*25f0*/  PRMT R21, R12, 0x7610, R21 ;  /* 0x000076100c157816 */ /* 0x000fe40000000015 */
[----:B------:R-:W-:-:S03]  /*2600*/  LEA.HI.X R15, R108, R115, R13, 0x1, P1 ;  /* 0x000000736c0f7211 */ /* 0x000fc600008f0c0d */
[----:B------:R0:W-:Y:S04]  /*2610*/  @P3 STG.E.U16 desc[UR38][R10.64+0x2], R21 ;  /* 0x000002150a003986 */ /* 0x0001e8000c101526 */
[----:B------:R-:W2:Y:S01]  /*2620*/  @P2 LDG.E.LTC128B.U16 R24, desc[UR38][R14.64] ;  /* 0x000000260e182981 */ /* 0x000ea2000c1e1520 */
[----:B------:R-:W-:Y:S01]  /*2630*/  IADD3 R20, P1, R8, R20, RZ ;  /* 0x0000001408147210 */ /* 0x000fe20007f3e0ff */
[----:B------:R-:W-:Y:S01]  /*2640*/  BSSY B1, `(.L_x_38) ;  /* 0x0000011000017945 */ /* 0x000fe20003800000 */
[----:B------:R-:W-:Y:S02]  /*2650*/  SHF.L.U64.HI R13, R91, 0x1, R92 ;  /* 0x000000015b0d7819 */ /* 0x000fe4000001025c */
[----:B------:R-:W-:Y:S01]  /*2660*/  ISETP.GT.AND P0, PT, R3, 0x8, P0 ;  /* 0x000000080300780c */ /* 0x000fe20000704270 */
[----:B0-----:R-:W-:Y:S01]  /*2670*/  IMAD.X R21, R9, 0x1, R111, P1 ;  /* 0x0000000109157824 */ /* 0x001fe200008e066f */
[----:B------:R-:W-:Y:S01]  /*2680*/  LEA R12, P1, R91, R10, 0x1 ;  /* 0x0000000a5b0c7211 */ /* 0x000fe200078208ff */
[----:B------:R-:W-:-:S04]  /*2690*/  IMAD.WIDE.U32 R20, R101, R110, R20 ;  /* 0x0000006e65147225 */ /* 0x000fc800078e0014 */
[----:B------:R-:W-:Y:S01]  /*26a0*/  IMAD.X R13, R13, 0x1, R11, P1 ;  /* 0x000000010d0d7824 */ /* 0x000fe200008e060b */
[----:B------:R-:W-:Y:S01]  /*26b0*/  LEA R8, P3, R20, R114, 0x1 ;  /* 0x0000007214087211 */ /* 0x000fe200078608ff */
[----:B------:R-:W-:-:S05]  /*26c0*/  IMAD.IADD R9, R107, 0x1, R21 ;  /* 0x000000016b097824 */ /* 0x000fca00078e0215 */
[----:B------:R-:W-:Y:S01]  /*26d0*/  LEA.HI.X R9, R20, R115, R9, 0x1, P3 ;  /* 0x0000007314097211 */ /* 0x000fe200018f0c09 */
[----:B--2---:R-:W-:-:S04]  /*26e0*/  IMAD.U32 R5, R24, 0x10000, RZ ;  /* 0x0001000018057824 */ /* 0x004fc800078e00ff */
[----:B------:R-:W-:-:S04]  /*26f0*/  FMUL R5, R5, R90 ;  /* 0x0000005a05057220 */ /* 0x000fc80000400000 */
[----:B------:R-:W-:-:S05]  /*2700*/  FFMA R5, R26, R23, R5 ;  /* 0x000000171a057223 */ /* 0x000fca0000000005 */
[----:B------:R-:W-:-:S05]  /*2710*/  F2FP.BF16.F32.PACK_AB R5, RZ, R5 ;  /* 0x00000005ff05723e */ /* 0x000fca00000010ff */
[----:B------:R0:W-:Y:S01]  /*2720*/  @P2 STG.E.U16 desc[UR38][R12.64], R5 ;  /* 0x000000050c002986 */ /* 0x0001e2000c101526 */
[----:B------:R-:W-:Y:S05]  /*2730*/  @!P0 BRA `(.L_x_39) ;  /* 0x0000000000048947 */ /* 0x000fea0003800000 */
[----:B------:R2:W5:Y:S02]  /*2740*/  LDG.E.LTC128B.U16 R24, desc[UR38][R8.64+0x2] ;  /* 0x0000022608187981 */ /* 0x000564000c1e1520 */
.L_x_39:
[----:B------:R-:W-:Y:S05]  /*2750*/  BSYNC B1 ;  /* 0x0000000000017941 */ /* 0x000fea0003800000 */
.L_x_38:
[----:B0----5:R-:W-:Y:S01]  /*2760*/  IMAD.U32 R5, R24, 0x10000, RZ ;  /* 0x0001000018057824 */ /* 0x021fe200078e00ff */
[----:B------:R-:W-:Y:S01]  /*2770*/  ISETP.GT.AND P1, PT, R4, 0x8, PT ;  /* 0x000000080400780c */ /* 0x000fe20003f24270 */
[----:B------:R-:W-:Y:S02]  /*2780*/  BSSY B1, `(.L_x_40) ;  /* 0x0000008000017945 */ /* 0x000fe40003800000 */
[----:B------:R-:W-:Y:S01]  /*2790*/  FMUL R14, R5, R90 ;  /* 0x0000005a050e7220 */ /* 0x000fe20000400000 */
[----:B------:R-:W-:-:S03]  /*27a0*/  ISETP.GT.AND P2, PT, R3, RZ, P1 ;  /* 0x000000ff0300720c */ /* 0x000fc60000f44270 */
[----:B------:R-:W-:-:S05]  /*27b0*/  FFMA R14, R27, R23, R14 ;  /* 0x000000171b0e7223 */ /* 0x000fca000000000e */
[----:B------:R-:W-:-:S05]  /*27c0*/  F2FP.BF16.F32.PACK_AB R14, RZ, R14 ;  /* 0x0000000eff0e723e */ /* 0x000fca00000010ff */
[----:B------:R0:W-:Y:S01]  /*27d0*/  @P0 STG.E.U16 desc[UR38][R12.64+0x2], R14 ;  /* 0x0000020e0c000986 */ /* 0x0001e2000c101526 */
[----:B------:R-:W-:Y:S05]  /*27e0*/  @!P2 BRA `(.L_x_41) ;  /* 0x000000000004a947 */ /* 0x000fea0003800000 */
[----:B------:R3:W5:Y:S02]  /*27f0*/  LDG.E.LTC128B.U16 R24, desc[UR38][R6.64+0x10] ;  /* 0x0000102606187981 */ /* 0x000764000c1e1520 */
.L_x_41:
[----:B------:R-:W-:Y:S05]  /*2800*/  BSYNC B1 ;  /* 0x0000000000017941 */ /* 0x000fea0003800000 */
.L_x_40:
[----:B-----5:R-:W-:Y:S01]  /*2810*/  IMAD.U32 R5, R24, 0x10000, RZ ;  /* 0x0001000018057824 */ /* 0x020fe200078e00ff */
        /* <DEDUP_REMOVED lines=9> */
.L_x_43:
[----:B------:R-:W-:Y:S05]  /*28b0*/  BSYNC B1 ;  /* 0x0000000000017941 */ /* 0x000fea0003800000 */
.L_x_42:
[----:B----45:R-:W-:Y:S01]  /*28c0*/  IMAD.U32 R5, R24, 0x10000, RZ ;  /* 0x0001000018057824 */ /* 0x030fe200078e00ff */
[----:B------:R-:W-:Y:S01]  /*28d0*/  ISETP.GT.AND P1, PT, R3, 0x8, P1 ;  /* 0x000000080300780c */ /* 0x000fe20000f24270 */
[----:B------:R-:W-:Y:S02]  /*28e0*/  BSSY B1, `(.L_x_44) ;  /* 0x0000007000017945 */ /* 0x000fe40003800000 */
[----:B0-----:R-:W-:-:S04]  /*28f0*/  FMUL R14, R5, R90 ;  /* 0x0000005a050e7220 */ /* 0x001fc80000400000 */
[----:B------:R-:W-:-:S05]  /*2900*/  FFMA R14, R29, R23, R14 ;  /* 0x000000171d0e7223 */ /* 0x000fca000000000e */
[----:B------:R-:W-:-:S05]  /*2910*/  F2FP.BF16.F32.PACK_AB R14, RZ, R14 ;  /* 0x0000000eff0e723e */ /* 0x000fca00000010ff */
[----:B------:R0:W-:Y:S01]  /*2920*/  @P3 STG.E.U16 desc[UR38][R10.64+0x12], R14 ;  /* 0x0000120e0a003986 */ /* 0x0001e2000c101526 */
[----:B------:R-:W-:Y:S05]  /*2930*/  @!P1 BRA `(.L_x_45) ;  /* 0x0000000000049947 */ /* 0x000fea0003800000 */
[----:B------:R4:W5:Y:S02]  /*2940*/  LDG.E.LTC128B.U16 R24, desc[UR38][R8.64+0x10] ;  /* 0x0000102608187981 */ /* 0x000964000c1e1520 */
.L_x_45:
[----:B------:R-:W-:Y:S05]  /*2950*/  BSYNC B1 ;  /* 0x0000000000017941 */ /* 0x000fea0003800000 */
.L_x_44:
[----:B-----5:R-:W-:Y:S01]  /*2960*/  IMAD.U32 R5, R24, 0x10000, RZ ;  /* 0x0001000018057824 */ /* 0x020fe200078e00ff */
[----:B------:R-:W-:Y:S01]  /*2970*/  ISETP.GT.AND P0, PT, R3, 0x8, P0 ;  /* 0x000000080300780c */ /* 0x000fe20000704270 */
[----:B------:R-:W-:Y:S02]  /*2980*/  BSSY B1, `(.L_x_46) ;  /* 0x0000007000017945 */ /* 0x000fe40003800000 */
[----:B------:R-:W-:-:S04]  /*2990*/  FMUL R5, R5, R90 ;  /* 0x0000005a05057220 */ /* 0x000fc80000400000 */
[----:B------:R-:W-:-:S05]  /*29a0*/  FFMA R5, R30, R23, R5 ;  /* 0x000000171e057223 */ /* 0x000fca0000000005 */
[----:B------:R-:W-:-:S05]  /*29b0*/  F2FP.BF16.F32.PACK_AB R5, RZ, R5 ;  /* 0x00000005ff05723e */ /* 0x000fca00000010ff */
[----:B------:R0:W-:Y:S01]  /*29c0*/  @P1 STG.E.U16 desc[UR38][R12.64+0x10], R5 ;  /* 0x000010050c001986 */ /* 0x0001e2000c101526 */
[----:B------:R-:W-:Y:S05]  /*29d0*/  @!P0 BRA `(.L_x_47) ;  /* 0x0000000000048947 */ /* 0x000fea0003800000 */
[----:B------:R0:W5:Y:S02]  /*29e0*/  LDG.E.LTC128B.U16 R24, desc[UR38][R8.64+0x12] ;  /* 0x0000122608187981 */ /* 0x000164000c1e1520 */
.L_x_47:
[----:B------:R-:W-:Y:S05]  /*29f0*/  BSYNC B1 ;  /* 0x0000000000017941 */ /* 0x000fea0003800000 */
.L_x_46:
        /* <DEDUP_REMOVED lines=10> */
.L_x_49:
[----:B------:R-:W-:Y:S05]  /*2aa0*/  BSYNC B1 ;  /* 0x0000000000017941 */ /* 0x000fea0003800000 */
.L_x_48:
        /* <DEDUP_REMOVED lines=10> */
.L_x_51:
[----:B------:R-:W-:Y:S05]  /*2b50*/  BSYNC B1 ;  /* 0x0000000000017941 */ /* 0x000fea0003800000 */
.L_x_50:
[----:B0----5:R-:W-:Y:S01]  /*2b60*/  IMAD.U32 R5, R24, 0x10000, RZ ;  /* 0x0001000018057824 */ /* 0x021fe200078e00ff */
        /* <DEDUP_REMOVED lines=8> */
.L_x_53:
[----:B------:R-:W-:Y:S05]  /*2bf0*/  BSYNC B1 ;  /* 0x0000000000017941 */ /* 0x000fea0003800000 */
.L_x_52:
        /* <DEDUP_REMOVED lines=9> */
.L_x_55:
[----:B------:R-:W-:Y:S05]  /*2c90*/  BSYNC B1 ;  /* 0x0000000000017941 */ /* 0x000fea0003800000 */
.L_x_54:
        /* <DEDUP_REMOVED lines=10> */
.L_x_57:
[----:B------:R-:W-:Y:S05]  /*2d40*/  BSYNC B1 ;  /* 0x0000000000017941 */ /* 0x000fea0003800000 */
.L_x_56:
        /* <DEDUP_REMOVED lines=10> */
.L_x_59:
[----:B------:R-:W-:Y:S05]  /*2df0*/  BSYNC B1 ;  /* 0x0000000000017941 */ /* 0x000fea0003800000 */
.L_x_58:
        /* <DEDUP_REMOVED lines=9> */
.L_x_61:
[----:B------:R-:W-:Y:S05]  /*2e90*/  BSYNC B1 ;  /* 0x0000000000017941 */ /* 0x000fea0003800000 */
.L_x_60:
        /* <DEDUP_REMOVED lines=9> */
.L_x_63:
[----:B------:R-:W-:Y:S05]  /*2f30*/  BSYNC B1 ;  /* 0x0000000000017941 */ /* 0x000fea0003800000 */
.L_x_62:
        /* <DEDUP_REMOVED lines=10> */
.L_x_65:
[----:B------:R-:W-:Y:S05]  /*2fe0*/  BSYNC B1 ;  /* 0x0000000000017941 */ /* 0x000fea0003800000 */
.L_x_64:
        /* <DEDUP_REMOVED lines=10> */
.L_x_67:
[----:B------:R-:W-:Y:S05]  /*3090*/  BSYNC B1 ;  /* 0x0000000000017941 */ /* 0x000fea0003800000 */
.L_x_66:
        /* <DEDUP_REMOVED lines=9> */
.L_x_69:
[----:B------:R-:W-:Y:S05]  /*3130*/  BSYNC B1 ;  /* 0x0000000000017941 */ /* 0x000fea0003800000 */
.L_x_68:
        /* <DEDUP_REMOVED lines=9> */
.L_x_71:
[----:B------:R-:W-:Y:S05]  /*31d0*/  BSYNC B1 ;  /* 0x0000000000017941 */ /* 0x000fea0003800000 */
.L_x_70:
        /* <DEDUP_REMOVED lines=10> */
.L_x_73:
[----:B------:R-:W-:Y:S05]  /*3280*/  BSYNC B1 ;  /* 0x0000000000017941 */ /* 0x000fea0003800000 */
.L_x_72:
        /* <DEDUP_REMOVED lines=10> */
.L_x_75:
[----:B------:R-:W-:Y:S05]  /*3330*/  BSYNC B1 ;  /* 0x0000000000017941 */ /* 0x000fea0003800000 */
.L_x_74:
        /* <DEDUP_REMOVED lines=9> */
.L_x_77:
[----:B------:R-:W-:Y:S05]  /*33d0*/  BSYNC B1 ;  /* 0x0000000000017941 */ /* 0x000fea0003800000 */
.L_x_76:
        /* <DEDUP_REMOVED lines=9> */
.L_x_79:
[----:B------:R-:W-:Y:S05]  /*3470*/  BSYNC B1 ;  /* 0x0000000000017941 */ /* 0x000fea0003800000 */
.L_x_78:
        /* <DEDUP_REMOVED lines=10> */
.L_x_81:
[----:B------:R-:W-:Y:S05]  /*3520*/  BSYNC B1 ;  /* 0x0000000000017941 */ /* 0x000fea0003800000 */
.L_x_80:
        /* <DEDUP_REMOVED lines=10> */
.L_x_83:
[----:B------:R-:W-:Y:S05]  /*35d0*/  BSYNC B1 ;  /* 0x0000000000017941 */ /* 0x000fea0003800000 */
.L_x_82:
        /* <DEDUP_REMOVED lines=9> */
.L_x_85:
[----:B------:R-:W-:Y:S05]  /*3670*/  BSYNC B1 ;  /* 0x0000000000017941 */ /* 0x000fea0003800000 */
.L_x_84:
        /* <DEDUP_REMOVED lines=9> */
.L_x_87:
[----:B------:R-:W-:Y:S05]  /*3710*/  BSYNC B1 ;  /* 0x0000000000017941 */ /* 0x000fea0003800000 */
.L_x_86:
        /* <DEDUP_REMOVED lines=10> */
.L_x_89:
[----:B------:R-:W-:Y:S05]  /*37c0*/  BSYNC B1 ;  /* 0x0000000000017941 */ /* 0x000fea0003800000 */
.L_x_88:
        /* <DEDUP_REMOVED lines=10> */
.L_x_91:
[----:B------:R-:W-:Y:S05]  /*3870*/  BSYNC B1 ;  /* 0x0000000000017941 */ /* 0x000fea0003800000 */
.L_x_90:
        /* <DEDUP_REMOVED lines=9> */
.L_x_93:
[----:B------:R-:W-:Y:S05]  /*3910*/  BSYNC B1 ;  /* 0x0000000000017941 */ /* 0x000fea0003800000 */
.L_x_92:
        /* <DEDUP_REMOVED lines=9> */
.L_x_95:
[----:B------:R-:W-:Y:S05]  /*39b0*/  BSYNC B1 ;  /* 0x0000000000017941 */ /* 0x000fea0003800000 */
.L_x_94:
        /* <DEDUP_REMOVED lines=10> */
.L_x_97:
[----:B------:R-:W-:Y:S05]  /*3a60*/  BSYNC B1 ;  /* 0x0000000000017941 */ /* 0x000fea0003800000 */
.L_x_96:
        /* <DEDUP_REMOVED lines=10> */
.L_x_99:
[----:B------:R-:W-:Y:S05]  /*3b10*/  BSYNC B1 ;  /* 0x0000000000017941 */ /* 0x000fea0003800000 */
.L_x_98:
        /* <DEDUP_REMOVED lines=9> */
.L_x_101:
[----:B------:R-:W-:Y:S05]  /*3bb0*/  BSYNC B1 ;  /* 0x0000000000017941 */ /* 0x000fea0003800000 */
.L_x_100:
        /* <DEDUP_REMOVED lines=9> */
.L_x_103:
[----:B------:R-:W-:Y:S05]  /*3c50*/  BSYNC B1 ;  /* 0x0000000000017941 */ /* 0x000fea0003800000 */
.L_x_102:
        /* <DEDUP_REMOVED lines=10> */
.L_x_105:
[----:B------:R-:W-:Y:S05]  /*3d00*/  BSYNC B1 ;  /* 0x0000000000017941 */ /* 0x000fea0003800000 */
.L_x_104:
        /* <DEDUP_REMOVED lines=10> */
.L_x_107:
[----:B------:R-:W-:Y:S05]  /*3db0*/  BSYNC B1 ;  /* 0x0000000000017941 */ /* 0x000fea0003800000 */
.L_x_106:
        /* <DEDUP_REMOVED lines=9> */
.L_x_109:
[----:B------:R-:W-:Y:S05]  /*3e50*/  BSYNC B1 ;  /* 0x0000000000017941 */ /* 0x000fea0003800000 */
.L_x_108:
        /* <DEDUP_REMOVED lines=9> */
.L_x_111:
[----:B------:R-:W-:Y:S05]  /*3ef0*/  BSYNC B1 ;  /* 0x0000000000017941 */ /* 0x000fea0003800000 */
.L_x_110:
        /* <DEDUP_REMOVED lines=10> */
.L_x_113:
[----:B------:R-:W-:Y:S05]  /*3fa0*/  BSYNC B1 ;  /* 0x0000000000017941 */ /* 0x000fea0003800000 */
.L_x_112:
        /* <DEDUP_REMOVED lines=10> */
.L_x_115:
[----:B------:R-:W-:Y:S05]  /*4050*/  BSYNC B1 ;  /* 0x0000000000017941 */ /* 0x000fea0003800000 */
.L_x_114:
        /* <DEDUP_REMOVED lines=9> */
.L_x_117:
[----:B------:R-:W-:Y:S05]  /*40f0*/  BSYNC B1 ;  /* 0x0000000000017941 */ /* 0x000fea0003800000 */
.L_x_116:
        /* <DEDUP_REMOVED lines=9> */
.L_x_119:
[----:B------:R-:W-:Y:S05]  /*4190*/  BSYNC B1 ;  /* 0x0000000000017941 */ /* 0x000fea0003800000 */
.L_x_118:
        /* <DEDUP_REMOVED lines=10> */
.L_x_121:
[----:B------:R-:W-:Y:S05]  /*4240*/  BSYNC B1 ;  /* 0x0000000000017941 */ /* 0x000fea0003800000 */
.L_x_120:
        /* <DEDUP_REMOVED lines=10> */
.L_x_123:
[----:B------:R-:W-:Y:S05]  /*42f0*/  BSYNC B1 ;  /* 0x0000000000017941 */ /* 0x000fea0003800000 */
.L_x_122:
        /* <DEDUP_REMOVED lines=9> */
.L_x_125:
[----:B------:R-:W-:Y:S05]  /*4390*/  BSYNC B1 ;  /* 0x0000000000017941 */ /* 0x000fea0003800000 */
.L_x_124:
        /* <DEDUP_REMOVED lines=9> */
.L_x_127:
[----:B------:R-:W-:Y:S05]  /*4430*/  BSYNC B1 ;  /* 0x0000000000017941 */ /* 0x000fea0003800000 */
.L_x_126:
        /* <DEDUP_REMOVED lines=10> */
.L_x_129:
[----:B------:R-:W-:Y:S05]  /*44e0*/  BSYNC B1 ;  /* 0x0000000000017941 */ /* 0x000fea0003800000 */
.L_x_128:
        /* <DEDUP_REMOVED lines=10> */
.L_x_131:
[----:B------:R-:W-:Y:S05]  /*4590*/  BSYNC B1 ;  /* 0x0000000000017941 */ /* 0x000fea0003800000 */
.L_x_130:
        /* <DEDUP_REMOVED lines=9> */
.L_x_133:
[----:B------:R-:W-:Y:S05]  /*4630*/  BSYNC B1 ;  /* 0x0000000000017941 */ /* 0x000fea0003800000 */
.L_x_132:
        /* <DEDUP_REMOVED lines=9> */
.L_x_135:
[----:B------:R-:W-:Y:S05]  /*46d0*/  BSYNC B1 ;  /* 0x0000000000017941 */ /* 0x000fea0003800000 */
.L_x_134:
        /* <DEDUP_REMOVED lines=10> */
.L_x_137:
[----:B------:R-:W-:Y:S05]  /*4780*/  BSYNC B1 ;  /* 0x0000000000017941 */ /* 0x000fea0003800000 */
.L_x_136:
        /* <DEDUP_REMOVED lines=10> */
.L_x_139:
[----:B------:R-:W-:Y:S05]  /*4830*/  BSYNC B1 ;  /* 0x0000000000017941 */ /* 0x000fea0003800000 */
.L_x_138:
        /* <DEDUP_REMOVED lines=9> */
.L_x_141:
[----:B------:R-:W-:Y:S05]  /*48d0*/  BSYNC B1 ;  /* 0x0000000000017941 */ /* 0x000fea0003800000 */
.L_x_140:
        /* <DEDUP_REMOVED lines=9> */
.L_x_143:
[----:B------:R-:W-:Y:S05]  /*4970*/  BSYNC B1 ;  /* 0x0000000000017941 */ /* 0x000fea0003800000 */
.L_x_142:
        /* <DEDUP_REMOVED lines=10> */
.L_x_145:
[----:B------:R-:W-:Y:S05]  /*4a20*/  BSYNC B1 ;  /* 0x0000000000017941 */ /* 0x000fea0003800000 */
.L_x_144:
        /* <DEDUP_REMOVED lines=10> */
.L_x_147:
[----:B------:R-:W-:Y:S05]  /*4ad0*/  BSYNC B1 ;  /* 0x0000000000017941 */ /* 0x000fea0003800000 */
.L_x_146:
        /* <DEDUP_REMOVED lines=9> */
.L_x_149:
[----:B------:R-:W-:Y:S05]  /*4b70*/  BSYNC B1 ;  /* 0x0000000000017941 */ /* 0x000fea0003800000 */
.L_x_148:
        /* <DEDUP_REMOVED lines=9> */
.L_x_151:
[----:B------:R-:W-:Y:S05]  /*4c10*/  BSYNC B1 ;  /* 0x0000000000017941 */ /* 0x000fea0003800000 */
.L_x_150:
        /* <DEDUP_REMOVED lines=10> */
.L_x_153:
[----:B------:R-:W-:Y:S05]  /*4cc0*/  BSYNC B1 ;  /* 0x0000000000017941 */ /* 0x000fea0003800000 */
.L_x_152:
[----:B-----5:R-:W-:Y:S01]  /*4cd0*/  IMAD.U32 R5, R24, 0x10000, RZ ;  /* 0x0001000018057824 */ /* 0x020fe200078e00ff */
[----:B------:R-:W-:Y:S01]  /*4ce0*/  ISETP.GT.AND P0, PT, R4, 0x79, PT ;  /* 0x000000790400780c */ /* 0x000fe20003f04270 */
[----:B------:R-:W-:Y:S01]  /*4cf0*/  @P2 IMAD.MOV.U32 R4, RZ, RZ, R10 ;  /* 0x000000ffff042224 */ /* 0x000fe200078e000a */
[----:B------:R-:W-:Y:S01]  /*4d00*/  BSSY B1, `(.L_x_154) ;  /* 0x000000a000017945 */ /* 0x000fe20003800000 */
[----:B------:R-:W-:Y:S01]  /*4d10*/  FMUL R5, R5, R90 ;  /* 0x0000005a05057220 */ /* 0x000fe20000400000 */
[----:B------:R-:W-:-:S03]  /*4d20*/  ISETP.GT.AND P3, PT, R3, RZ, P0 ;  /* 0x000000ff0300720c */ /* 0x000fc60000764270 */
[----:B------:R-:W-:-:S05]  /*4d30*/  FFMA R5, R84, R23, R5 ;  /* 0x0000001754057223 */ /* 0x000fca0000000005 */
[----:B------:R-:W-:-:S04]  /*4d40*/  F2FP.BF16.F32.PACK_AB R5, RZ, R5 ;  /* 0x00000005ff05723e */ /* 0x000fc800000010ff */
[----:B0-----:R-:W-:Y:S01]  /*4d50*/  PRMT R14, R5, 0x7610, R14 ;  /* 0x00007610050e7816 */ /* 0x001fe2000000000e */
[----:B------:R-:W-:-:S05]  /*4d60*/  @P2 IMAD.MOV.U32 R5, RZ, RZ, R11 ;  /* 0x000000ffff052224 */ /* 0x000fca00078e000b */
[----:B------:R0:W-:Y:S01]  /*4d70*/  @P2 STG.E.U16 desc[UR38][R4.64+0xf0], R14 ;  /* 0x0000f00e04002986 */ /* 0x0001e2000c101526 */
[----:B------:R-:W-:Y:S05]  /*4d80*/  @!P3 BRA `(.L_x_155) ;  /* 0x000000000004b947 */ /* 0x000fea0003800000 */
[----:B------:R0:W5:Y:S02]  /*4d90*/  LDG.E.LTC128B.U16 R24, desc[UR38][R6.64+0xf2] ;  /* 0x0000f22606187981 */ /* 0x000164000c1e1520 */
.L_x_155:
[----:B------:R-:W-:Y:S05]  /*4da0*/  BSYNC B1 ;  /* 0x0000000000017941 */ /* 0x000fea0003800000 */
.L_x_154:
        /* <DEDUP_REMOVED lines=9> */
.L_x_157:
[----:B------:R-:W-:Y:S05]  /*4e40*/  BSYNC B1 ;  /* 0x0000000000017941 */ /* 0x000fea0003800000 */
.L_x_156:
[----:B-----5:R-:W-:Y:S01]  /*4e50*/  IMAD.U32 R5, R24, 0x10000, RZ ;  /* 0x0001000018057824 */ /* 0x020fe200078e00ff */
[----:B------:R-:W-:Y:S01]  /*4e60*/  ISETP.GT.AND P0, PT, R3, 0x8, P0 ;  /* 0x000000080300780c */ /* 0x000fe20000704270 */
[----:B0-----:R-:W-:Y:S01]  /*4e70*/  @P1 IMAD.MOV.U32 R4, RZ, RZ, R12 ;  /* 0x000000ffff041224 */ /* 0x001fe200078e000c */
[----:B------:R-:W-:Y:S01]  /*4e80*/  BSSY B1, `(.L_x_158) ;  /* 0x0000009000017945 */ /* 0x000fe20003800000 */
[----:B------:R-:W-:-:S04]  /*4e90*/  FMUL R5, R5, R90 ;  /* 0x0000005a05057220 */ /* 0x000fc80000400000 */
[----:B------:R-:W-:-:S05]  /*4ea0*/  FFMA R5, R86, R23, R5 ;  /* 0x0000001756057223 */ /* 0x000fca0000000005 */
[----:B------:R-:W-:-:S04]  /*4eb0*/  F2FP.BF16.F32.PACK_AB R5, RZ, R5 ;  /* 0x00000005ff05723e */ /* 0x000fc800000010ff */
[----:B-1-3--:R-:W-:Y:S01]  /*4ec0*/  PRMT R6, R5, 0x7610, R6 ;  /* 0x0000761005067816 */ /* 0x00afe20000000006 */
[----:B------:R-:W-:-:S05]  /*4ed0*/  @P1 IMAD.MOV.U32 R5, RZ, RZ, R13 ;  /* 0x000000ffff051224 */ /* 0x000fca00078e000d */
[----:B------:R0:W-:Y:S01]  /*4ee0*/  @P1 STG.E.U16 desc[UR38][R4.64+0xf0], R6 ;  /* 0x0000f00604001986 */ /* 0x0001e2000c101526 */
[----:B------:R-:W-:Y:S05]  /*4ef0*/  @!P0 BRA `(.L_x_159) ;  /* 0x0000000000048947 */ /* 0x000fea0003800000 */
[----:B------:R1:W5:Y:S02]  /*4f00*/  LDG.E.LTC128B.U16 R24, desc[UR38][R8.64+0xf2] ;  /* 0x0000f22608187981 */ /* 0x000364000c1e1520 */
.L_x_159:
[----:B------:R-:W-:Y:S05]  /*4f10*/  BSYNC B1 ;  /* 0x0000000000017941 */ /* 0x000fea0003800000 */
.L_x_158:
[----:B------:R-:W-:Y:S05]  /*4f20*/  @!P0 BRA `(.L_x_160) ;  /* 0x0000001000e88947 */ /* 0x000fea0003800000 */
[----:B-----5:R-:W-:-:S04]  /*4f30*/  IMAD.U32 R3, R24, 0x10000, RZ ;  /* 0x0001000018037824 */ /* 0x020fc800078e00ff */
[----:B0-----:R-:W-:-:S04]  /*4f40*/  FMUL R4, R3, R90 ;  /* 0x0000005a03047220 */ /* 0x001fc80000400000 */
[----:B------:R-:W-:-:S05]  /*4f50*/  FFMA R4, R87, R23, R4 ;  /* 0x0000001757047223 */ /* 0x000fca0000000004 */
[----:B------:R-:W-:-:S05]  /*4f60*/  F2FP.BF16.F32.PACK_AB R4, RZ, R4 ;  /* 0x00000004ff04723e */ /* 0x000fca00000010ff */
[----:B------:R3:W-:Y:S01]  /*4f70*/  STG.E.U16 desc[UR38][R12.64+0xf2], R4 ;  /* 0x0000f2040c007986 */ /* 0x0007e2000c101526 */
[----:B------:R-:W-:Y:S05]  /*4f80*/  BRA `(.L_x_160) ;  /* 0x0000001000d07947 */ /* 0x000fea0003800000 */
.L_x_35:
[----:B------:R-:W-:Y:S01]  /*4f90*/  ISETP.GT.AND P3, PT, R4, 0x1, PT ;  /* 0x000000010400780c */ /* 0x000fe20003f64270 */
[----:B------:R-:W-:Y:S01]  /*4fa0*/  ULDC.64 UR4, c[0x0][0x5c0] ;  /* 0x0001700000047ab9 */ /* 0x000fe20000000a00 */
[-C--:B------:R-:W-:Y:S01]  /*4fb0*/  FMUL R24, R24, R23.reuse ;  /* 0x0000001718187220 */ /* 0x080fe20000400000 */
[----:B------:R-:W-:Y:S01]  /*4fc0*/  LEA R6, P4, R106, UR4, 0x1 ;  /* 0x000000046a067c11 */ /* 0x000fe2000f8808ff */
[-C--:B------:R-:W-:Y:S01]  /*4fd0*/  FMUL R25, R25, R23.reuse ;  /* 0x0000001719197220 */ /* 0x080fe20000400000 */
[----:B------:R-:W-:Y:S01]  /*4fe0*/  ISETP.GT.AND P0, PT, R3, RZ, P3 ;  /* 0x000000ff0300720c */ /* 0x000fe20001f04270 */
[-C--:B------:R-:W-:Y:S01]  /*4ff0*/  FMUL R26, R26, R23.reuse ;  /* 0x000000171a1a7220 */ /* 0x080fe20000400000 */
[----:B------:R-:W-:Y:S01]  /*5000*/  F2FP.BF16.F32.PACK_AB R24, RZ, R24 ;  /* 0x00000018ff18723e */ /* 0x000fe200000010ff */
[-C--:B------:R-:W-:Y:S01]  /*5010*/  FMUL R27, R27, R23.reuse ;  /* 0x000000171b1b7220 */ /* 0x080fe20000400000 */
[----:B------:R-:W-:Y:S01]  /*5020*/  LEA.HI.X R7, R106, UR5, R103, 0x1, P4 ;  /* 0x000000056a077c11 */ /* 0x000fe2000a0f0c67 */
[----:B------:R-:W-:Y:S01]  /*5030*/  FMUL R28, R28, R23 ;  /* 0x000000171c1c7220 */ /* 0x000fe20000400000 */
[----:B------:R-:W-:Y:S01]  /*5040*/  F2FP.BF16.F32.PACK_AB R25, RZ, R25 ;  /* 0x00000019ff19723e */ /* 0x000fe200000010ff */
[-C--:B------:R-:W-:Y:S01]  /*5050*/  FMUL R29, R29, R23.reuse ;  /* 0x000000171d1d7220 */ /* 0x080fe20000400000 */
[----:B------:R-:W-:Y:S01]  /*5060*/  ISETP.GT.AND P2, PT, R3, 0x8, P2 ;  /* 0x000000080300780c */ /* 0x000fe20001744270 */
[----:B------:R-:W-:Y:S01]  /*5070*/  @P1 STG.E.U16 desc[UR38][R6.64], R24 ;  /* 0x0000001806001986 */ /* 0x000fe2000c101526 */
[----:B------:R-:W-:Y:S01]  /*5080*/  ISETP.GT.AND P1, PT, R4, 0x8, PT ;  /* 0x000000080400780c */ /* 0x000fe20003f24270 */
[-C--:B------:R-:W-:Y:S01]  /*5090*/  FMUL R30, R30, R23.reuse ;  /* 0x000000171e1e7220 */ /* 0x080fe20000400000 */
[C---:B------:R-:W-:Y:S01]  /*50a0*/  SHF.L.U64.HI R5, R91.reuse, 0x1, R92 ;  /* 0x000000015b057819 */ /* 0x040fe2000001025c */
[----:B------:R-:W-:Y:S01]  /*50b0*/  @P0 STG.E.U16 desc[UR38][R6.64+0x2], R25 ;  /* 0x0000021906000986 */ /* 0x000fe2000c101526 */
[----:B------:R-:W-:Y:S01]  /*50c0*/  LEA R8, P5, R91, R6, 0x1 ;  /* 0x000000065b087211 */ /* 0x000fe200078a08ff */
[-C--:B------:R-:W-:Y:S01]  /*50d0*/  FMUL R31, R31, R23.reuse ;  /* 0x000000171f1f7220 */ /* 0x080fe20000400000 */
[----:B------:R-:W-:Y:S01]  /*50e0*/  ISETP.GT.AND P3, PT, R3, 0x8, P3 ;  /* 0x000000080300780c */ /* 0x000fe20001f64270 */
[-C--:B------:R-:W-:Y:S01]  /*50f0*/  FMUL R32, R32, R23.reuse ;  /* 0x0000001720207220 */ /* 0x080fe20000400000 */
[----:B------:R-:W-:Y:S01]  /*5100*/  ISETP.GT.AND P0, PT, R4, 0x9, PT ;  /* 0x000000090400780c */ /* 0x000fe20003f04270 */
[----:B------:R-:W-:Y:S01]  /*5110*/  IMAD.X R9, R5, 0x1, R7, P5 ;  /* 0x0000000105097824 */ /* 0x000fe200028e0607 */
[----:B------:R-:W-:Y:S01]  /*5120*/  ISETP.GT.AND P4, PT, R3, RZ, P1 ;  /* 0x000000ff0300720c */ /* 0x000fe20000f84270 */
[-C--:B------:R-:W-:Y:S01]  /*5130*/  FMUL R33, R33, R23.reuse ;  /* 0x0000001721217220 */ /* 0x080fe20000400000 */
[----:B------:R-:W-:Y:S01]  /*5140*/  F2FP.BF16.F32.PACK_AB R26, RZ, R26 ;  /* 0x0000001aff1a723e */ /* 0x000fe200000010ff */
[-C--:B------:R-:W-:Y:S01]  /*5150*/  FMUL R34, R34, R23.reuse ;  /* 0x0000001722227220 */ /* 0x080fe20000400000 */
[----:B------:R-:W-:Y:S01]  /*5160*/  ISETP.GT.AND P5, PT, R3, RZ, P0 ;  /* 0x000000ff0300720c */ /* 0x000fe200007a4270 */
[----:B------:R-:W-:Y:S01]  /*5170*/  FMUL R35, R35, R23 ;  /* 0x0000001723237220 */ /* 0x000fe20000400000 */
[----:B------:R-:W-:Y:S01]  /*5180*/  F2FP.BF16.F32.PACK_AB R27, RZ, R27 ;  /* 0x0000001bff1b723e */ /* 0x000fe200000010ff */
[----:B------:R-:W-:Y:S01]  /*5190*/  @P2 STG.E.U16 desc[UR38][R8.64], R26 ;  /* 0x0000001a08002986 */ /* 0x000fe2000c101526 */
[----:B------:R-:W-:Y:S01]  /*51a0*/  F2FP.BF16.F32.PACK_AB R28, RZ, R28 ;  /* 0x0000001cff1c723e */ /* 0x000fe200000010ff */
[-C--:B------:R-:W-:Y:S01]  /*51b0*/  FMUL R36, R36, R23.reuse ;  /* 0x0000001724247220 */ /* 0x080fe20000400000 */
[----:B------:R-:W-:Y:S01]  /*51c0*/  ISETP.GT.AND P2, PT, R3, 0x8, P1 ;  /* 0x000000080300780c */ /* 0x000fe20000f44270 */
[----:B------:R-:W-:Y:S01]  /*51d0*/  @P3 STG.E.U16 desc[UR38][R8.64+0x2], R27 ;  /* 0x0000021b08003986 */ /* 0x000fe2000c101526 */
[----:B------:R-:W-:Y:S01]  /*51e0*/  ISETP.GT.AND P1, PT, R4, 0x10, PT ;  /* 0x000000100400780c */ /* 0x000fe20003f24270 */
[----:B------:R-:W-:Y:S01]  /*51f0*/  FMUL R37, R37, R23 ;  /* 0x0000001725257220 */ /* 0x000fe20000400000 */
[----:B------:R-:W-:Y:S01]  /*5200*/  F2FP.BF16.F32.PACK_AB R29, RZ, R29 ;  /* 0x0000001dff1d723e */ /* 0x000fe200000010ff */
[----:B------:R-:W-:Y:S01]  /*5210*/  @P4 STG.E.U16 desc[UR38][R6.64+0x10], R28 ;  /* 0x0000101c06004986 */ /* 0x000fe2000c101526 */
[C---:B------:R-:W-:Y:S01]  /*5220*/  ISETP.GT.AND P3, PT, R3.reuse, 0x8, P0 ;  /* 0x000000080300780c */ /* 0x040fe20000764270 */
[-C--:B------:R-:W-:Y:S01]  /*5230*/  FMUL R38, R38, R23.reuse ;  /* 0x0000001726267220 */ /* 0x080fe20000400000 */
[----:B------:R-:W-:Y:S01]  /*5240*/  ISETP.GT.AND P0, PT, R4, 0x11, PT ;  /* 0x000000110400780c */ /* 0x000fe20003f04270 */
[----:B------:R-:W-:Y:S01]  /*5250*/  @P5 STG.E.U16 desc[UR38][R6.64+0x12], R29 ;  /* 0x0000121d06005986 */ /* 0x000fe2000c101526 */
        /* <DEDUP_REMOVED lines=161> */
[----:B------:R-:W-:Y:S01]  /*5c70*/  FMUL R87, R87, R23 ;  /* 0x0000001757577220 */ /* 0x000fe20000400000 */
[----:B------:R-:W-:-:S02]  /*5c80*/  F2FP.BF16.F32.PACK_AB R62, RZ, R62 ;  /* 0x0000003eff3e723e */ /* 0x000fc400000010ff */
[C---:B------:R-:W-:Y:S02]  /*5c90*/  ISETP.GT.AND P5, PT, R3.reuse, RZ, P0 ;  /* 0x000000ff0300720c */ /* 0x040fe400007a4270 */
[----:B------:R-:W-:Y:S01]  /*5ca0*/  F2FP.BF16.F32.PACK_AB R63, RZ, R63 ;  /* 0x0000003fff3f723e */ /* 0x000fe200000010ff */
[----:B------:R-:W-:Y:S01]  /*5cb0*/  @P2 STG.E.U16 desc[UR38][R8.64+0x90], R62 ;  /* 0x0000903e08002986 */ /* 0x000fe2000c101526 */
[----:B------:R-:W-:Y:S02]  /*5cc0*/  F2FP.BF16.F32.PACK_AB R64, RZ, R64 ;  /* 0x00000040ff40723e */ /* 0x000fe400000010ff */
[C---:B------:R-:W-:Y:S01]  /*5cd0*/  ISETP.GT.AND P2, PT, R3.reuse, 0x8, P1 ;  /* 0x000000080300780c */ /* 0x040fe20000f44270 */
[----:B------:R-:W-:Y:S01]  /*5ce0*/  @P3 STG.E.U16 desc[UR38][R8.64+0x92], R63 ;  /* 0x0000923f08003986 */ /* 0x000fe2000c101526 */
[----:B------:R-:W-:Y:S02]  /*5cf0*/  ISETP.GT.AND P1, PT, R4, 0x58, PT ;  /* 0x000000580400780c */ /* 0x000fe40003f24270 */
[----:B------:R-:W-:Y:S01]  /*5d00*/  F2FP.BF16.F32.PACK_AB R65, RZ, R65 ;  /* 0x00000041ff41723e */ /* 0x000fe200000010ff */
[----:B------:R-:W-:Y:S01]  /*5d10*/  @P4 STG.E.U16 desc[UR38][R6.64+0xa0], R64 ;  /* 0x0000a04006004986 */ /* 0x000fe2000c101526 */
[----:B------:R-:W-:-:S02]  /*5d20*/  ISETP.GT.AND P3, PT, R3, 0x8, P0 ;  /* 0x000000080300780c */ /* 0x000fc40000764270 */
[----:B------:R-:W-:Y:S01]  /*5d30*/  ISETP.GT.AND P0, PT, R4, 0x59, PT ;  /* 0x000000590400780c */ /* 0x000fe20003f04270 */
[----:B------:R-:W-:Y:S01]  /*5d40*/  @P5 STG.E.U16 desc[UR38][R6.64+0xa2], R65 ;  /* 0x0000a24106005986 */ /* 0x000fe2000c101526 */
[C---:B------:R-:W-:Y:S02]  /*5d50*/  ISETP.GT.AND P4, PT, R3.reuse, RZ, P1 ;  /* 0x000000ff0300720c */ /* 0x040fe40000f84270 */
[----:B------:R-:W-:Y:S02]  /*5d60*/  F2FP.BF16.F32.PACK_AB R66, RZ, R66 ;  /* 0x00000042ff42723e */ /* 0x000fe400000010ff */
[----:B------:R-:W-:Y:S02]  /*5d70*/  ISETP.GT.AND P5, PT, R3, RZ, P0 ;  /* 0x000000ff0300720c */ /* 0x000fe400007a4270 */
[----:B------:R-:W-:Y:S01]  /*5d80*/  F2FP.BF16.F32.PACK_AB R67, RZ, R67 ;  /* 0x00000043ff43723e */ /* 0x000fe200000010ff */
[----:B------:R-:W-:Y:S01]  /*5d90*/  @P2 STG.E.U16 desc[UR38][R8.64+0xa0], R66 ;  /* 0x0000a04208002986 */ /* 0x000fe2000c101526 */
[----:B------:R-:W-:-:S02]  /*5da0*/  F2FP.BF16.F32.PACK_AB R68, RZ, R68 ;  /* 0x00000044ff44723e */ /* 0x000fc400000010ff */
[C---:B------:R-:W-:Y:S01]  /*5db0*/  ISETP.GT.AND P2, PT, R3.reuse, 0x8, P1 ;  /* 0x000000080300780c */ /* 0x040fe20000f44270 */
[----:B------:R-:W-:Y:S01]  /*5dc0*/  @P3 STG.E.U16 desc[UR38][R8.64+0xa2], R67 ;  /* 0x0000a24308003986 */ /* 0x000fe2000c101526 */
[C---:B------:R-:W-:Y:S02]  /*5dd0*/  ISETP.GT.AND P1, PT, R4.reuse, 0x60, PT ;  /* 0x000000600400780c */ /* 0x040fe40003f24270 */
[----:B------:R-:W-:Y:S01]  /*5de0*/  F2FP.BF16.F32.PACK_AB R69, RZ, R69 ;  /* 0x00000045ff45723e */ /* 0x000fe200000010ff */
[----:B------:R-:W-:Y:S01]  /*5df0*/  @P4 STG.E.U16 desc[UR38][R6.64+0xb0], R68 ;  /* 0x0000b04406004986 */ /* 0x000fe2000c101526 */
[C---:B------:R-:W-:Y:S02]  /*5e00*/  ISETP.GT.AND P3, PT, R3.reuse, 0x8, P0 ;  /* 0x000000080300780c */ /* 0x040fe40000764270 */
[----:B------:R-:W-:Y:S01]  /*5e10*/  ISETP.GT.AND P0, PT, R4, 0x61, PT ;  /* 0x000000610400780c */ /* 0x000fe20003f04270 */
[----:B------:R-:W-:Y:S01]  /*5e20*/  @P5 STG.E.U16 desc[UR38][R6.64+0xb2], R69 ;  /* 0x0000b24506005986 */ /* 0x000fe2000c101526 */
[----:B------:R-:W-:-:S02]  /*5e30*/  ISETP.GT.AND P4, PT, R3, RZ, P1 ;  /* 0x000000ff0300720c */ /* 0x000fc40000f84270 */
[C---:B------:R-:W-:Y:S02]  /*5e40*/  ISETP.GT.AND P5, PT, R3.reuse, RZ, P0 ;  /* 0x000000ff0300720c */ /* 0x040fe400007a4270 */
[----:B------:R-:W-:Y:S02]  /*5e50*/  F2FP.BF16.F32.PACK_AB R70, RZ, R70 ;  /* 0x00000046ff46723e */ /* 0x000fe400000010ff */
[----:B------:R-:W-:Y:S02]  /*5e60*/  F2FP.BF16.F32.PACK_AB R71, RZ, R71 ;  /* 0x00000047ff47723e */ /* 0x000fe400000010ff */
[----:B------:R-:W-:Y:S01]  /*5e70*/  F2FP.BF16.F32.PACK_AB R72, RZ, R72 ;  /* 0x00000048ff48723e */ /* 0x000fe200000010ff */
[----:B------:R-:W-:Y:S01]  /*5e80*/  @P2 STG.E.U16 desc[UR38][R8.64+0xb0], R70 ;  /* 0x0000b04608002986 */ /* 0x000fe2000c101526 */
[----:B------:R-:W-:Y:S02]  /*5e90*/  F2FP.BF16.F32.PACK_AB R73, RZ, R73 ;  /* 0x00000049ff49723e */ /* 0x000fe400000010ff */
[C---:B------:R-:W-:Y:S01]  /*5ea0*/  ISETP.GT.AND P1, PT, R3.reuse, 0x8, P1 ;  /* 0x000000080300780c */ /* 0x040fe20000f24270 */
[----:B------:R-:W-:Y:S01]  /*5eb0*/  @P3 STG.E.U16 desc[UR38][R8.64+0xb2], R71 ;  /* 0x0000b24708003986 */ /* 0x000fe2000c101526 */
[----:B------:R-:W-:-:S02]  /*5ec0*/  ISETP.GT.AND P2, PT, R3, 0x8, P0 ;  /* 0x000000080300780c */ /* 0x000fc40000744270 */
[C---:B------:R-:W-:Y:S01]  /*5ed0*/  ISETP.GT.AND P0, PT, R4.reuse, 0x69, PT ;  /* 0x000000690400780c */ /* 0x040fe20003f04270 */
[----:B------:R-:W-:Y:S01]  /*5ee0*/  @P4 STG.E.U16 desc[UR38][R6.64+0xc0], R72 ;  /* 0x0000c04806004986 */ /* 0x000fe2000c101526 */
[----:B------:R-:W-:Y:S02]  /*5ef0*/  ISETP.GT.AND P4, PT, R4, 0x68, PT ;  /* 0x000000680400780c */ /* 0x000fe40003f84270 */
[----:B------:R-:W-:Y:S01]  /*5f00*/  F2FP.BF16.F32.PACK_AB R74, RZ, R74 ;  /* 0x0000004aff4a723e */ /* 0x000fe200000010ff */
[----:B------:R-:W-:Y:S01]  /*5f10*/  @P5 STG.E.U16 desc[UR38][R6.64+0xc2], R73 ;  /* 0x0000c24906005986 */ /* 0x000fe2000c101526 */
[C---:B------:R-:W-:Y:S02]  /*5f20*/  ISETP.GT.AND P5, PT, R3.reuse, RZ, P4 ;  /* 0x000000ff0300720c */ /* 0x040fe400027a4270 */
[----:B------:R-:W-:Y:S01]  /*5f30*/  ISETP.GT.AND P3, PT, R3, RZ, P0 ;  /* 0x000000ff0300720c */ /* 0x000fe20000764270 */
[----:B------:R-:W-:Y:S01]  /*5f40*/  @P1 STG.E.U16 desc[UR38][R8.64+0xc0], R74 ;  /* 0x0000c04a08001986 */ /* 0x000fe2000c101526 */
[----:B------:R-:W-:-:S02]  /*5f50*/  F2FP.BF16.F32.PACK_AB R75, RZ, R75 ;  /* 0x0000004bff4b723e */ /* 0x000fc400000010ff */
[----:B------:R-:W-:Y:S02]  /*5f60*/  F2FP.BF16.F32.PACK_AB R76, RZ, R76 ;  /* 0x0000004cff4c723e */ /* 0x000fe400000010ff */
[C---:B------:R-:W-:Y:S01]  /*5f70*/  ISETP.GT.AND P4, PT, R3.reuse, 0x8, P4 ;  /* 0x000000080300780c */ /* 0x040fe20002784270 */
[----:B------:R-:W-:Y:S01]  /*5f80*/  @P2 STG.E.U16 desc[UR38][R8.64+0xc2], R75 ;  /* 0x0000c24b08002986 */ /* 0x000fe2000c101526 */
[----:B------:R-:W-:Y:S02]  /*5f90*/  F2FP.BF16.F32.PACK_AB R77, RZ, R77 ;  /* 0x0000004dff4d723e */ /* 0x000fe400000010ff */
[C---:B------:R-:W-:Y:S01]  /*5fa0*/  ISETP.GT.AND P2, PT, R4.reuse, 0x71, PT ;  /* 0x000000710400780c */ /* 0x040fe20003f44270 */
[----:B------:R-:W-:Y:S01]  /*5fb0*/  @P5 STG.E.U16 desc[UR38][R6.64+0xd0], R76 ;  /* 0x0000d04c06005986 */ /* 0x000fe2000c101526 */
[----:B------:R-:W-:Y:S02]  /*5fc0*/  ISETP.GT.AND P5, PT, R3, 0x8, P0 ;  /* 0x000000080300780c */ /* 0x000fe400007a4270 */
[C---:B------:R-:W-:Y:S01]  /*5fd0*/  ISETP.GT.AND P1, PT, R4.reuse, 0x78, PT ;  /* 0x000000780400780c */ /* 0x040fe20003f24270 */
[----:B------:R-:W-:Y:S01]  /*5fe0*/  @P3 STG.E.U16 desc[UR38][R6.64+0xd2], R77 ;  /* 0x0000d24d06003986 */ /* 0x000fe2000c101526 */
[----:B------:R-:W-:-:S02]  /*5ff0*/  ISETP.GT.AND P3, PT, R4, 0x70, PT ;  /* 0x000000700400780c */ /* 0x000fc40003f64270 */
[----:B------:R-:W-:Y:S01]  /*6000*/  ISETP.GT.AND P0, PT, R4, 0x79, PT ;  /* 0x000000790400780c */ /* 0x000fe20003f04270 */
[----:B------:R-:W-:Y:S01]  /*6010*/  @P4 IMAD.MOV.U32 R4, RZ, RZ, R8 ;  /* 0x000000ffff044224 */ /* 0x000fe200078e0008 */
[----:B------:R-:W-:Y:S01]  /*6020*/  F2FP.BF16.F32.PACK_AB R78, RZ, R78 ;  /* 0x0000004eff4e723e */ /* 0x000fe200000010ff */
[----:B------:R-:W-:Y:S01]  /*6030*/  @P4 IMAD.MOV.U32 R5, RZ, RZ, R9 ;  /* 0x000000ffff054224 */ /* 0x000fe200078e0009 */
[----:B------:R-:W-:Y:S02]  /*6040*/  F2FP.BF16.F32.PACK_AB R79, RZ, R79 ;  /* 0x0000004fff4f723e */ /* 0x000fe400000010ff */
[----:B------:R-:W-:Y:S02]  /*6050*/  F2FP.BF16.F32.PACK_AB R80, RZ, R80 ;  /* 0x00000050ff50723e */ /* 0x000fe400000010ff */
[----:B------:R0:W-:Y:S01]  /*6060*/  @P4 STG.E.U16 desc[UR38][R4.64+0xd0], R78 ;  /* 0x0000d04e04004986 */ /* 0x0001e2000c101526 */
[----:B------:R-:W-:Y:S02]  /*6070*/  ISETP.GT.AND P4, PT, R3, RZ, P2 ;  /* 0x000000ff0300720c */ /* 0x000fe40001784270 */
[----:B------:R-:W-:-:S02]  /*6080*/  F2FP.BF16.F32.PACK_AB R81, RZ, R81 ;  /* 0x00000051ff51723e */ /* 0x000fc400000010ff */
[----:B------:R-:W-:Y:S02]  /*6090*/  ISETP.GT.AND P2, PT, R3, 0x8, P2 ;  /* 0x000000080300780c */ /* 0x000fe40001744270 */
[----:B------:R-:W-:Y:S02]  /*60a0*/  F2FP.BF16.F32.PACK_AB R82, RZ, R82 ;  /* 0x00000052ff52723e */ /* 0x000fe400000010ff */
[----:B------:R-:W-:Y:S02]  /*60b0*/  F2FP.BF16.F32.PACK_AB R83, RZ, R83 ;  /* 0x00000053ff53723e */ /* 0x000fe400000010ff */
[----:B------:R-:W-:Y:S01]  /*60c0*/  F2FP.BF16.F32.PACK_AB R84, RZ, R84 ;  /* 0x00000054ff54723e */ /* 0x000fe200000010ff */
[----:B0-----:R-:W-:Y:S01]  /*60d0*/  @P5 IMAD.MOV.U32 R4, RZ, RZ, R8 ;  /* 0x000000ffff045224 */ /* 0x001fe200078e0008 */
[----:B------:R-:W-:Y:S01]  /*60e0*/  F2FP.BF16.F32.PACK_AB R85, RZ, R85 ;  /* 0x00000055ff55723e */ /* 0x000fe200000010ff */
[----:B------:R-:W-:Y:S01]  /*60f0*/  @P5 IMAD.MOV.U32 R5, RZ, RZ, R9 ;  /* 0x000000ffff055224 */ /* 0x000fe200078e0009 */
[----:B------:R-:W-:-:S02]  /*6100*/  F2FP.BF16.F32.PACK_AB R86, RZ, R86 ;  /* 0x00000056ff56723e */ /* 0x000fc400000010ff */
[----:B------:R-:W-:Y:S02]  /*6110*/  F2FP.BF16.F32.PACK_AB R87, RZ, R87 ;  /* 0x00000057ff57723e */ /* 0x000fe400000010ff */
[----:B------:R0:W-:Y:S01]  /*6120*/  @P5 STG.E.U16 desc[UR38][R4.64+0xd2], R79 ;  /* 0x0000d24f04005986 */ /* 0x0001e2000c101526 */
[C---:B------:R-:W-:Y:S02]  /*6130*/  ISETP.GT.AND P5, PT, R3.reuse, RZ, P3 ;  /* 0x000000ff0300720c */ /* 0x040fe40001fa4270 */
[----:B------:R-:W-:-:S11]  /*6140*/  ISETP.GT.AND P3, PT, R3, 0x8, P3 ;  /* 0x000000080300780c */ /* 0x000fd60001f64270 */
[----:B0-----:R-:W-:Y:S02]  /*6150*/  @P5 IMAD.MOV.U32 R4, RZ, RZ, R6 ;  /* 0x000000ffff045224 */ /* 0x001fe400078e0006 */
[----:B------:R-:W-:-:S05]  /*6160*/  @P5 IMAD.MOV.U32 R5, RZ, RZ, R7 ;  /* 0x000000ffff055224 */ /* 0x000fca00078e0007 */
[----:B------:R0:W-:Y:S01]  /*6170*/  @P5 STG.E.U16 desc[UR38][R4.64+0xe0], R80 ;  /* 0x0000e05004005986 */ /* 0x0001e2000c101526 */
[C---:B------:R-:W-:Y:S02]  /*6180*/  ISETP.GT.AND P5, PT, R3.reuse, RZ, P0 ;  /* 0x000000ff0300720c */ /* 0x040fe400007a4270 */
[----:B------:R-:W-:Y:S01]  /*6190*/  ISETP.GT.AND P0, PT, R3, 0x8, P0 ;  /* 0x000000080300780c */ /* 0x000fe20000704270 */
[----:B0-----:R-:W-:Y:S02]  /*61a0*/  @P4 IMAD.MOV.U32 R4, RZ, RZ, R6 ;  /* 0x000000ffff044224 */ /* 0x001fe400078e0006 */
[----:B------:R-:W-:-:S05]  /*61b0*/  @P4 IMAD.MOV.U32 R5, RZ, RZ, R7 ;  /* 0x000000ffff054224 */ /* 0x000fca00078e0007 */
[----:B------:R0:W-:Y:S01]  /*61c0*/  @P4 STG.E.U16 desc[UR38][R4.64+0xe2], R81 ;  /* 0x0000e25104004986 */ /* 0x0001e2000c101526 */
[C---:B------:R-:W-:Y:S02]  /*61d0*/  ISETP.GT.AND P4, PT, R3.reuse, RZ, P1 ;  /* 0x000000ff0300720c */ /* 0x040fe40000f84270 */
[----:B------:R-:W-:Y:S01]  /*61e0*/  ISETP.GT.AND P1, PT, R3, 0x8, P1 ;  /* 0x000000080300780c */ /* 0x000fe20000f24270 */
[----:B0-----:R-:W-:Y:S02]  /*61f0*/  @P3 IMAD.MOV.U32 R4, RZ, RZ, R8 ;  /* 0x000000ffff043224 */ /* 0x001fe400078e0008 */
[----:B------:R-:W-:-:S05]  /*6200*/  @P3 IMAD.MOV.U32 R5, RZ, RZ, R9 ;  /* 0x000000ffff053224 */ /* 0x000fca00078e0009 */
[----:B------:R0:W-:Y:S02]  /*6210*/  @P3 STG.E.U16 desc[UR38][R4.64+0xe0], R82 ;  /* 0x0000e05204003986 */ /* 0x0001e4000c101526 */
[----:B0-----:R-:W-:Y:S02]  /*6220*/  @P2 IMAD.MOV.U32 R4, RZ, RZ, R8 ;  /* 0x000000ffff042224 */ /* 0x001fe400078e0008 */
[----:B------:R-:W-:-:S05]  /*6230*/  @P2 IMAD.MOV.U32 R5, RZ, RZ, R9 ;  /* 0x000000ffff052224 */ /* 0x000fca00078e0009 */
[----:B------:R0:W-:Y:S02]  /*6240*/  @P2 STG.E.U16 desc[UR38][R4.64+0xe2], R83 ;  /* 0x0000e25304002986 */ /* 0x0001e4000c101526 */
[----:B0-----:R-:W-:Y:S02]  /*6250*/  @P4 IMAD.MOV.U32 R4, RZ, RZ, R6 ;  /* 0x000000ffff044224 */ /* 0x001fe400078e0006 */
[----:B------:R-:W-:-:S05]  /*6260*/  @P4 IMAD.MOV.U32 R5, RZ, RZ, R7 ;  /* 0x000000ffff054224 */ /* 0x000fca00078e0007 */
[----:B------:R0:W-:Y:S04]  /*6270*/  @P4 STG.E.U16 desc[UR38][R4.64+0xf0], R84 ;  /* 0x0000f05404004986 */ /* 0x0001e8000c101526 */
[----:B------:R1:W-:Y:S01]  /*6280*/  @P5 STG.E.U16 desc[UR38][R6.64+0xf2], R85 ;  /* 0x0000f25506005986 */ /* 0x0003e2000c101526 */
[----:B0-----:R-:W-:Y:S02]  /*6290*/  @P1 IMAD.MOV.U32 R4, RZ, RZ, R8 ;  /* 0x000000ffff041224 */ /* 0x001fe400078e0008 */
[----:B------:R-:W-:-:S05]  /*62a0*/  @P1 IMAD.MOV.U32 R5, RZ, RZ, R9 ;  /* 0x000000ffff051224 */ /* 0x000fca00078e0009 */
[----:B------:R1:W-:Y:S04]  /*62b0*/  @P1 STG.E.U16 desc[UR38][R4.64+0xf0], R86 ;  /* 0x0000f05604001986 */ /* 0x0003e8000c101526 */
[----:B------:R1:W-:Y:S02]  /*62c0*/  @P0 STG.E.U16 desc[UR38][R8.64+0xf2], R87 ;  /* 0x0000f25708000986 */ /* 0x0003e4000c101526 */
.L_x_160:
[----:B------:R-:W-:Y:S05]  /*62d0*/  BSYNC B0 ;  /* 0x0000000000007941 */ /* 0x000fea0003800000 */
.L_x_34:
[----:B------:R-:W-:Y:S01]  /*62e0*/  IADD3 R16, P0, R16, UR36, RZ ;  /* 0x0000002410107c10 */ /* 0x000fe2000ff1e0ff */
[----:B------:R-:W-:Y:S01]  /*62f0*/  ULDC.64 UR4, c[0x0][0x650] ;  /* 0x0001940000047ab9 */ /* 0x000fe20000000a00 */
[----:B------:R-:W-:Y:S01]  /*6300*/  PRMT R3, RZ, 0x7610, R3 ;  /* 0x00007610ff037816 */ /* 0x000fe20000000003 */
[----:B------:R-:W-:Y:S01]  /*6310*/  IMAD.MOV.U32 R100, RZ, RZ, -0x1 ;  /* 0xffffffffff647424 */ /* 0x000fe200078e00ff */
[----:B------:R-:W-:Y:S01]  /*6320*/  IADD3.X R17, R17, UR42, RZ, P0, !PT ;  /* 0x0000002a11117c10 */ /* 0x000fe200087fe4ff */
[----:B------:R-:W-:Y:S01]  /*6330*/  IMAD.MOV.U32 R101, RZ, RZ, -0x1 ;  /* 0xffffffffff657424 */ /* 0x000fe200078e00ff */
[----:B------:R-:W-:-:S04]  /*6340*/  ISETP.GE.U32.AND P0, PT, R16, UR4, PT ;  /* 0x0000000410007c0c */ /* 0x000fc8000bf06070 */
[----:B------:R-:W-:-:S13]  /*6350*/  ISETP.GE.U32.AND.EX P0, PT, R17, UR5, PT, P0 ;  /* 0x0000000511007c0c */ /* 0x000fda000bf06100 */
[----:B------:R-:W-:Y:S05]  /*6360*/  @P0 BRA `(.L_x_161) ;  /* 0x00000004004c0947 */ /* 0x000fea0003800000 */
[----:B------:R-:W0:Y:S01]  /*6370*/  LDC.64 R10, c[0x0][0x628] ;  /* 0x00018a00ff0a7b82 */ /* 0x000e220000000a00 */
[----:B---3--:R-:W3:Y:S01]  /*6380*/  S2R R12, SR_CTAID.X ;  /* 0x00000000000c7919 */ /* 0x008ee20000002500 */
[----:B-12-4-:R-:W-:Y:S02]  /*6390*/  IMAD.MOV.U32 R8, RZ, RZ, R16 ;  /* 0x000000ffff087224 */ /* 0x016fe400078e0010 */
[----:B------:R-:W-:Y:S01]  /*63a0*/  IMAD.MOV.U32 R9, RZ, RZ, R17 ;  /* 0x000000ffff097224 */ /* 0x000fe200078e0011 */
[----:B------:R-:W1:Y:S03]  /*63b0*/  S2R R20, SR_CTAID.Y ;  /* 0x0000000000147919 */ /* 0x000e660000002600 */
[----:B------:R-:W2:Y:S08]  /*63c0*/  LDC R0, c[0x0][0x630] ;  /* 0x00018c00ff007b82 */ /* 0x000eb00000000800 */
[----:B------:R-:W4:Y:S01]  /*63d0*/  LDC.64 R14, c[0x0][0x620] ;  /* 0x00018800ff0e7b82 */ /* 0x000f220000000a00 */
[----:B0-----:R-:W-:-:S04]  /*63e0*/  ISETP.NE.U32.AND P0, PT, R10, RZ, PT ;  /* 0x000000ff0a00720c */ /* 0x001fc80003f05070 */
[----:B------:R-:W-:-:S13]  /*63f0*/  ISETP.NE.AND.EX P0, PT, R11, RZ, PT, P0 ;  /* 0x000000ff0b00720c */ /* 0x000fda0003f05300 */
[----:B-1234-:R-:W-:Y:S05]  /*6400*/  @!P0 BRA `(.L_x_162) ;  /* 0x0000000000288947 */ /* 0x01efea0003800000 */
        /* <DEDUP_REMOVED lines=10> */
.L_x_162:
[-CC-:B------:R-:W-:Y:S01]  /*64b0*/  SHF.R.U64 R101, R8, R0.reuse, R9.reuse ;  /* 0x0000000008657219 */ /* 0x180fe20000001209 */
[----:B------:R-:W0:Y:S01]  /*64c0*/  LDC.64 R26, c[0x0][0x640] ;  /* 0x00019000ff1a7b82 */ /* 0x000e220000000a00 */
[----:B------:R-:W-:Y:S01]  /*64d0*/  SHF.R.U32.HI R0, RZ, R0, R9 ;  /* 0x00000000ff007219 */ /* 0x000fe20000011609 */
[----:B------:R-:W-:Y:S01]  /*64e0*/  ULDC UR4, c[0x0][0x150] ;  /* 0x0000540000047ab9 */ /* 0x000fe20000000800 */
[----:B------:R-:W-:Y:S02]  /*64f0*/  IADD3 R3, P0, RZ, -R101, RZ ;  /* 0x80000065ff037210 */ /* 0x000fe40007f1e0ff */
[----:B------:R-:W-:-:S03]  /*6500*/  I2FP.F32.U32 R7, R12 ;  /* 0x0000000c00077245 */ /* 0x000fc60000201000 */
[----:B------:R-:W1:Y:S01]  /*6510*/  LDC R6, c[0x0][0x618] ;  /* 0x00018600ff067b82 */ /* 0x000e620000000800 */
[----:B------:R-:W-:Y:S02]  /*6520*/  IMAD.X R5, RZ, RZ, ~R0, P0 ;  /* 0x000000ffff057224 */ /* 0x000fe400000e0e00 */
[----:B------:R-:W-:Y:S01]  /*6530*/  FMUL R7, R7, UR4 ;  /* 0x0000000407077c20 */ /* 0x000fe20008400000 */
[----:B------:R-:W-:Y:S01]  /*6540*/  ULDC UR4, c[0x0][0x154] ;  /* 0x0000550000047ab9 */ /* 0x000fe20000000800 */
[-C--:B------:R-:W-:Y:S02]  /*6550*/  IMAD R0, R5, R14.reuse, RZ ;  /* 0x0000000e05007224 */ /* 0x080fe400078e02ff */
[C---:B------:R-:W-:Y:S01]  /*6560*/  IMAD.WIDE.U32 R4, R3.reuse, R14, R16 ;  /* 0x0000000e03047225 */ /* 0x040fe200078e0010 */
[----:B------:R-:W2:Y:S01]  /*6570*/  LDC R8, c[0x0][0x608] ;  /* 0x00018200ff087b82 */ /* 0x000ea20000000800 */
[----:B------:R-:W3:Y:S02]  /*6580*/  F2I.U32.TRUNC.NTZ R7, R7 ;  /* 0x0000000700077305 */ /* 0x000ee4000020f000 */
[----:B------:R-:W-:Y:S01]  /*6590*/  IMAD R3, R3, R15, R0 ;  /* 0x0000000f03037224 */ /* 0x000fe200078e0200 */
[----:B------:R-:W-:-:S03]  /*65a0*/  I2FP.F32.U32 R0, R20 ;  /* 0x0000001400007245 */ /* 0x000fc60000201000 */
[----:B------:R-:W-:Y:S01]  /*65b0*/  IMAD.IADD R3, R5, 0x1, R3 ;  /* 0x0000000105037824 */ /* 0x000fe200078e0203 */
[----:B------:R-:W4:Y:S01]  /*65c0*/  LDC R11, c[0x0][0x658] ;  /* 0x00019600ff0b7b82 */ /* 0x000f220000000800 */
[----:B0-----:R-:W-:-:S04]  /*65d0*/  ISETP.NE.U32.AND P0, PT, R26, RZ, PT ;  /* 0x000000ff1a00720c */ /* 0x001fc80003f05070 */
[----:B------:R-:W-:-:S03]  /*65e0*/  ISETP.NE.AND.EX P0, PT, R27, RZ, PT, P0 ;  /* 0x000000ff1b00720c */ /* 0x000fc60003f05300 */
[----:B------:R-:W0:Y:S01]  /*65f0*/  LDC R9, c[0x0][0x144] ;  /* 0x00005100ff097b82 */ /* 0x000e220000000800 */
[-C--:B-1----:R-:W-:Y:S01]  /*6600*/  SHF.R.U64 R10, R4, R6.reuse, R3 ;  /* 0x00000006040a7219 */ /* 0x082fe20000001203 */
[----:B---3--:R-:W-:Y:S01]  /*6610*/  IMAD.MOV R7, RZ, RZ, -R7 ;  /* 0x000000ffff077224 */ /* 0x008fe200078e0a07 */
[----:B------:R-:W-:Y:S01]  /*6620*/  SHF.R.U32.HI R3, RZ, R6, R3 ;  /* 0x00000006ff037219 */ /* 0x000fe20000011603 */
[----:B------:R-:W-:-:S04]  /*6630*/  FMUL R6, R0, UR4 ;  /* 0x0000000400067c20 */ /* 0x000fc80008400000 */
[----:B------:R-:W1:Y:S01]  /*6640*/  LDC R21, c[0x0][0x148] ;  /* 0x00005200ff157b82 */ /* 0x000e620000000800 */
[----:B------:R3:W0:Y:S01]  /*6650*/  F2I.U32.TRUNC.NTZ R14, R6 ;  /* 0x00000006000e7305 */ /* 0x000622000020f000 */
[-CC-:B--2---:R-:W-:Y:S02]  /*6660*/  SHF.R.U64 R13, R10, R8.reuse, R3.reuse ;  /* 0x000000080a0d7219 */ /* 0x184fe40000001203 */
[----:B------:R-:W-:-:S04]  /*6670*/  SHF.R.U32.HI R0, RZ, R8, R3 ;  /* 0x00000008ff007219 */ /* 0x000fc80000011603 */
[----:B-----5:R-:W2:Y:S01]  /*6680*/  LDC R24, c[0x0][0x648] ;  /* 0x00019200ff187b82 */ /* 0x020ea20000000800 */
[-CC-:B----4-:R-:W-:Y:S02]  /*6690*/  SHF.R.U64 R15, R13, R11.reuse, R0.reuse ;  /* 0x0000000b0d0f7219 */ /* 0x190fe40000001200 */
[----:B------:R-:W-:-:S03]  /*66a0*/  SHF.R.U32.HI R5, RZ, R11, R0 ;  /* 0x0000000bff057219 */ /* 0x000fc60000011600 */
[----:B------:R-:W-:Y:S02]  /*66b0*/  IMAD.MOV.U32 R4, RZ, RZ, R15 ;  /* 0x000000ffff047224 */ /* 0x000fe400078e000f */
[----:B------:R-:W4:Y:S01]  /*66c0*/  LDC R28, c[0x0][0x638] ;  /* 0x00018e00ff1c7b82 */ /* 0x000f220000000800 */
[----:B0-----:R-:W-:-:S07]  /*66d0*/  IMAD R25, R9, R7, R12 ;  /* 0x0000000709197224 */ /* 0x001fce00078e020c */
[----:B------:R-:W0:Y:S08]  /*66e0*/  LDC R29, c[0x0][0x610] ;  /* 0x00018400ff1d7b82 */ /* 0x000e300000000800 */
[----:B------:R-:W0:Y:S01]  /*66f0*/  LDC R30, c[0x0][0x600] ;  /* 0x00018000ff1e7b82 */ /* 0x000e220000000800 */
[----:B-123--:R-:W-:Y:S05]  /*6700*/  @!P0 BRA `(.L_x_163) ;  /* 0x0000000000288947 */ /* 0x00efea0003800000 */
[----:B------:R-:W1:Y:S02]  /*6710*/  LDC R0, c[0x0][0x64c] ;  /* 0x00019300ff007b82 */ /* 0x000e640000000800 */
[----:B-1----:R-:W-:-:S05]  /*6720*/  IADD3 R3, P0, R15, R0, RZ ;  /* 0x000000000f037210 */ /* 0x002fca0007f1e0ff */
        /* <DEDUP_REMOVED lines=8> */
.L_x_163:
[----:B------:R-:W-:Y:S01]  /*67b0*/  ISETP.NE.AND P0, PT, R2, 0x1, PT ;  /* 0x000000010200780c */ /* 0x000fe20003f05270 */
[----:B------:R-:W-:Y:S01]  /*67c0*/  IMAD.MOV R14, RZ, RZ, -R14 ;  /* 0x000000ffff0e7224 */ /* 0x000fe200078e0a0e */
[----:B------:R-:W-:Y:S02]  /*67d0*/  SHF.R.U64 R3, R4, R24, R5 ;  /* 0x0000001804037219 */ /* 0x000fe40000001205 */
[----:B------:R-:W-:Y:S02]  /*67e0*/  LOP3.LUT R0, R13, R98, RZ, 0xc0, !PT ;  /* 0x000000620d007212 */ /* 0x000fe400078ec0ff */
[----:B------:R-:W-:Y:S01]  /*67f0*/  LOP3.LUT R10, R10, R97, RZ, 0xc0, !PT ;  /* 0x000000610a0a7212 */ /* 0x000fe200078ec0ff */
[----:B------:R-:W-:Y:S02]  /*6800*/  IMAD.MOV R4, RZ, RZ, -R3 ;  /* 0x000000ffff047224 */ /* 0x000fe400078e0a03 */
[----:B------:R-:W-:Y:S02]  /*6810*/  IMAD R0, R93, R3, R0 ;  /* 0x000000035d007224 */ /* 0x000fe400078e0200 */
[----:B----4-:R-:W-:-:S02]  /*6820*/  IMAD R3, R4, R28, R15 ;  /* 0x0000001c04037224 */ /* 0x010fc400078e020f */
[----:B------:R-:W-:Y:S02]  /*6830*/  @P0 IMAD R25, R21, R14, R20 ;  /* 0x0000000e15190224 */ /* 0x000fe400078e0214 */
[----:B0-----:R-:W-:Y:S02]  /*6840*/  IMAD R5, R3, R30, R10 ;  /* 0x0000001e03057224 */ /* 0x001fe400078e020a */
[----:B------:R-:W-:Y:S02]  /*6850*/  IMAD R0, R0, R29, R25 ;  /* 0x0000001d00007224 */ /* 0x000fe400078e0219 */
[----:B------:R-:W-:-:S03]  /*6860*/  IMAD.MOV.U32 R4, RZ, RZ, 0x1 ;  /* 0x00000001ff047424 */ /* 0x000fc600078e00ff */
[----:B------:R-:W-:Y:S02]  /*6870*/  SEL R100, R5, R0, !P0 ;  /* 0x0000000005647207 */ /* 0x000fe40004000000 */
[----:B------:R-:W-:Y:S02]  /*6880*/  PRMT R3, R4, 0x7610, R3 ;  /* 0x0000761004037816 */ /* 0x000fe40000000003 */
[----:B------:R-:W-:-:S07]  /*6890*/  SEL R0, R0, R5, !P0 ;  /* 0x0000000500007207 */ /* 0x000fce0004000000 */
.L_x_161:
[----:B------:R-:W-:Y:S01]  /*68a0*/  UIMAD.WIDE.U32 UR4, UR41, 0x24924925, URZ ;  /* 0x24924925290478a5 */ /* 0x000fe2000f8e003f */
[----:B------:R-:W-:Y:S01]  /*68b0*/  LOP3.LUT P0, RZ, R3, 0xff, RZ, 0xc0, !PT ;  /* 0x000000ff03ff7812 */ /* 0x000fe2000780c0ff */
[----:B------:R-:W-:Y:S02]  /*68c0*/  IMAD.MOV.U32 R103, RZ, RZ, R0 ;  /* 0x000000ffff677224 */ /* 0x000fe400078e0000 */
[----:B------:R-:W-:-:S04]  /*68d0*/  UIADD3 UR4, UR41, -UR5, URZ ;  /* 0x8000000529047290 */ /* 0x000fc8000fffe03f */
[----:B------:R-:W-:-:S04]  /*68e0*/  ULEA.HI UR4, UR4, UR5, URZ, 0x1f ;  /* 0x0000000504047291 */ /* 0x000fc8000f8ff83f */
[----:B------:R-:W-:-:S04]  /*68f0*/  USHF.R.U32.HI UR4, URZ, 0x2, UR4 ;  /* 0x000000023f047899 */ /* 0x000fc80008011604 */
[----:B------:R-:W-:Y:S01]  /*6900*/  UIMAD UR41, UR4, -0x7, UR41 ;  /* 0xfffffff9042978a4 */ /* 0x000fe2000f8e0229 */
[----:B------:R-:W-:Y:S11]  /*6910*/  @P0 BRA `(.L_x_164) ;  /* 0xffffffa800f00947 */ /* 0x000ff6000383ffff */
[----:B------:R-:W-:Y:S05]  /*6920*/  EXIT ;  /* 0x000000000000794d */ /* 0x000fea0003800000 */
.L_x_7:
        /* <DEDUP_REMOVED lines=26> */
.L_x_166:
[----:B------:R-:W0:Y:S01]  /*6ad0*/  LDC.64 R28, c[0x0][0x640] ;  /* 0x00019000ff1c7b82 */ /* 0x000e220000000a00 */
[-CC-:B------:R-:W-:Y:S01]  /*6ae0*/  SHF.R.U64 R21, R14, R8.reuse, R15.reuse ;  /* 0x000000080e157219 */ /* 0x180fe2000000120f */
[----:B------:R-:W-:Y:S01]  /*6af0*/  IMAD.MOV.U32 R31, RZ, RZ, 0x1 ;  /* 0x00000001ff1f7424 */ /* 0x000fe200078e00ff */
[----:B------:R-:W-:Y:S02]  /*6b00*/  SHF.R.U32.HI R7, RZ, R8, R15 ;  /* 0x00000008ff077219 */ /* 0x000fe4000001160f */
[----:B------:R-:W-:-:S03]  /*6b10*/  IADD3 R13, P0, RZ, -R21, RZ ;  /* 0x80000015ff0d7210 */ /* 0x000fc60007f1e0ff */
[----:B------:R-:W1:Y:S02]  /*6b20*/  LDC R12, c[0x0][0x618] ;  /* 0x00018600ff0c7b82 */ /* 0x000e640000000800 */
[----:B------:R-:W-:Y:S02]  /*6b30*/  IMAD.X R7, RZ, RZ, ~R7, P0 ;  /* 0x000000ffff077224 */ /* 0x000fe400000e0e07 */
[----:B------:R-:W-:-:S04]  /*6b40*/  IMAD.WIDE.U32 R10, R13, R24, R16 ;  /* 0x000000180d0a7225 */ /* 0x000fc800078e0010 */
[----:B------:R-:W2:Y:S01]  /*6b50*/  LDC R14, c[0x0][0x608] ;  /* 0x00018200ff0e7b82 */ /* 0x000ea20000000800 */
[----:B------:R-:W-:-:S04]  /*6b60*/  IMAD R8, R7, R24, RZ ;  /* 0x0000001807087224 */ /* 0x000fc800078e02ff */
[----:B------:R-:W-:-:S03]  /*6b70*/  IMAD R7, R13, R25, R8 ;  /* 0x000000190d077224 */ /* 0x000fc600078e0208 */
[----:B------:R-:W3:Y:S01]  /*6b80*/  LDC R26, c[0x0][0x658] ;  /* 0x00019600ff1a7b82 */ /* 0x000ee20000000800 */
[----:B------:R-:W-:Y:S01]  /*6b90*/  IMAD.IADD R7, R11, 0x1, R7 ;  /* 0x000000010b077824 */ /* 0x000fe200078e0207 */
[----:B0-----:R-:W-:Y:S01]  /*6ba0*/  ISETP.NE.U32.AND P0, PT, R28, RZ, PT ;  /* 0x000000ff1c00720c */ /* 0x001fe20003f05070 */
[----:B------:R-:W-:-:S03]  /*6bb0*/  IMAD.MOV.U32 R11, RZ, RZ, -0x1 ;  /* 0xffffffffff0b7424 */ /* 0x000fc600078e00ff */
        /* <DEDUP_REMOVED lines=8> */
[-C--:B---3--:R-:W-:Y:S02]  /*6c40*/  SHF.L.U32 R10, R11, R26.reuse, RZ ;  /* 0x0000001a0b0a7219 */ /* 0x088fe400000006ff */
[--C-:B------:R-:W-:Y:S02]  /*6c50*/  SHF.R.U64 R24, R22, R26, R7.reuse ;  /* 0x0000001a16187219 */ /* 0x100fe40000001207 */
[----:B------:R-:W-:Y:S02]  /*6c60*/  LOP3.LUT R33, RZ, R10, RZ, 0x33, !PT ;  /* 0x0000000aff217212 */ /* 0x000fe400078e33ff */
[----:B------:R-:W-:Y:S01]  /*6c70*/  SHF.R.U32.HI R11, RZ, R26, R7 ;  /* 0x0000001aff0b7219 */ /* 0x000fe20000011607 */
[----:B------:R-:W3:Y:S01]  /*6c80*/  LDC R30, c[0x0][0x610] ;  /* 0x00018400ff1e7b82 */ /* 0x000ee20000000800 */
[----:B------:R-:W-:Y:S01]  /*6c90*/  IMAD.MOV.U32 R10, RZ, RZ, R24 ;  /* 0x000000ffff0a7224 */ /* 0x000fe200078e0018 */
[----:B------:R-:W-:Y:S06]  /*6ca0*/  @!P0 BRA `(.L_x_167) ;  /* 0x0000000000288947 */ /* 0x000fec0003800000 */
        /* <DEDUP_REMOVED lines=10> */
.L_x_167:
[----:B------:R-:W-:Y:S02]  /*6d50*/  ISETP.NE.AND P0, PT, R2, 0x1, PT ;  /* 0x000000010200780c */ /* 0x000fe40003f05270 */
[----:B-1----:R-:W-:Y:S01]  /*6d60*/  SHF.R.U64 R8, R10, R8, R11 ;  /* 0x000000080a087219 */ /* 0x002fe2000000120b */
[----:B0-----:R-:W-:Y:S01]  /*6d70*/  VIADD R11, R25, 0xffffffff ;  /* 0xffffffff190b7836 */ /* 0x001fe20000000000 */
[----:B------:R-:W-:Y:S02]  /*6d80*/  SHF.L.U32 R31, R31, R26, RZ ;  /* 0x0000001a1f1f7219 */ /* 0x000fe400000006ff */
[----:B------:R-:W-:Y:S01]  /*6d90*/  LOP3.LUT R5, R22, R33, RZ, 0xc0, !PT ;  /* 0x0000002116057212 */ /* 0x000fe200078ec0ff */
[----:B------:R-:W-:-:S04]  /*6da0*/  IMAD.MOV R7, RZ, RZ, -R8 ;  /* 0x000000ffff077224 */ /* 0x000fc800078e0a08 */
[----:B------:R-:W-:Y:S02]  /*6db0*/  IMAD R5, R31, R8, R5 ;  /* 0x000000081f057224 */ /* 0x000fe400078e0205 */
[----:B------:R-:W-:Y:S01]  /*6dc0*/  @P0 IMAD R6, R9, R23, R4 ;  /* 0x0000001709060224 */ /* 0x000fe200078e0204 */
[----:B------:R-:W-:Y:S01]  /*6dd0*/  LOP3.LUT R9, R20, R11, RZ, 0xc0, !PT ;  /* 0x0000000b14097212 */ /* 0x000fe200078ec0ff */
[----:B--2---:R-:W-:Y:S02]  /*6de0*/  IMAD R4, R7, R27, R24 ;  /* 0x0000001b07047224 */ /* 0x004fe400078e0218 */
[----:B---3--:R-:W-:Y:S02]  /*6df0*/  IMAD R6, R5, R30, R6 ;  /* 0x0000001e05067224 */ /* 0x008fe400078e0206 */
[----:B------:R-:W-:Y:S02]  /*6e00*/  IMAD R5, R4, R25, R9 ;  /* 0x0000001904057224 */ /* 0x000fe400078e0209 */
[----:B------:R-:W-:-:S02]  /*6e10*/  IMAD.MOV.U32 R8, RZ, RZ, 0x1 ;  /* 0x00000001ff087424 */ /* 0x000fc400078e00ff */
[----:B------:R-:W-:Y:S01]  /*6e20*/  IMAD.MOV.U32 R7, RZ, RZ, R21 ;  /* 0x000000ffff077224 */ /* 0x000fe200078e0015 */
[----:B------:R-:W-:Y:S02]  /*6e30*/  SEL R19, R5, R6, !P0 ;  /* 0x0000000605137207 */ /* 0x000fe40004000000 */
[----:B------:R-:W-:-:S07]  /*6e40*/  SEL R12, R6, R5, !P0 ;  /* 0x00000005060c7207 */ /* 0x000fce0004000000 */
.L_x_165:
[----:B------:R-:W-:-:S08]  /*6e50*/  NOP ;  /* 0x0000000000007918 */ /* 0x000fd00000000000 */
[----:B------:R-:W0:-:S00]  /*6e60*/  USETMAXREG.DEALLOC.CTAPOOL 0x28 ;  /* 0x00000028000079c8 */ /* 0x000e0000080e0500 */
[----:B0-----:R-:W-:-:S13]  /*6e70*/  ISETP.NE.AND P0, PT, R3, RZ, PT ;  /* 0x000000ff0300720c */ /* 0x001fda0003f05270 */
[----:B------:R-:W-:Y:S05]  /*6e80*/  @P0 EXIT ;  /* 0x000000000000094d */ /* 0x000fea0003800000 */
[----:B------:R-:W-:Y:S01]  /*6e90*/  LOP3.LUT P0, RZ, R8, 0xff, RZ, 0xc0, !PT ;  /* 0x000000ff08ff7812 */ /* 0x000fe2000780c0ff */
[----:B------:R-:W-:Y:S02]  /*6ea0*/  IMAD.MOV.U32 R3, RZ, RZ, 0x1 ;  /* 0x00000001ff037424 */ /* 0x000fe400078e00ff */
[----:B------:R-:W-:-:S10]  /*6eb0*/  IMAD.MOV.U32 R13, RZ, RZ, RZ ;  /* 0x000000ffff0d7224 */ /* 0x000fd400078e00ff */
[----:B------:R-:W-:Y:S05]  /*6ec0*/  @!P0 BRA `(.L_x_168) ;  /* 0x0000000c006c8947 */ /* 0x000fea0003800000 */
[----:B------:R-:W0:Y:S01]  /*6ed0*/  LDC R3, c[0x0][0x28c] ;  /* 0x0000a300ff037b82 */ /* 0x000e220000000800 */
[----:B------:R-:W-:Y:S01]  /*6ee0*/  UMOV UR10, 0x1 ;  /* 0x00000001000a7882 */ /* 0x000fe20000000000 */
[----:B------:R-:W-:Y:S01]  /*6ef0*/  ULDC UR5, c[0x0][0x658] ;  /* 0x0001960000057ab9 */ /* 0x000fe20000000800 */
[----:B------:R-:W-:Y:S01]  /*6f00*/  UMOV UR7, 0xffffffff ;  /* 0xffffffff00077882 */ /* 0x000fe20000000000 */
[----:B------:R-:W-:Y:S01]  /*6f10*/  BSSY B0, `(.L_x_168) ;  /* 0x00000d6000007945 */ /* 0x000fe20003800000 */
[----:B------:R-:W-:Y:S01]  /*6f20*/  USHF.L.U32 UR7, UR7, UR5, URZ ;  /* 0x0000000507077299 */ /* 0x000fe2000800063f */
[----:B------:R-:W-:Y:S01]  /*6f30*/  IMAD.MOV.U32 R11, RZ, RZ, 0x1 ;  /* 0x00000001ff0b7424 */ /* 0x000fe200078e00ff */
[----:B------:R-:W-:Y:S01]  /*6f40*/  LOP3.LUT R10, R18, 0x2, RZ, 0xfc, !PT ;  /* 0x00000002120a7812 */ /* 0x000fe200078efcff */
[----:B------:R-:W1:Y:S01]  /*6f50*/  S2UR UR9, SR_CgaCtaId ;  /* 0x00000000000979c3 */ /* 0x000e620000008800 */
[----:B------:R-:W-:Y:S01]  /*6f60*/  IMAD.MOV.U32 R13, RZ, RZ, RZ ;  /* 0x000000ffff0d7224 */ /* 0x000fe200078e00ff */
[----:B------:R-:W-:Y:S01]  /*6f70*/  ULDC UR4, c[0x0][0x600] ;  /* 0x0001800000047ab9 */ /* 0x000fe20000000800 */
[----:B------:R-:W-:Y:S01]  /*6f80*/  UMOV UR14, 0x5 ;  /* 0x00000005000e7882 */ /* 0x000fe20000000000 */
[----:B------:R-:W-:-:S02]  /*6f90*/  UIADD3 UR4, UR4, -0x1, URZ ;  /* 0xffffffff04047890 */ /* 0x000fc4000fffe03f */
[----:B------:R-:W-:Y:S02]  /*6fa0*/  USHF.L.U32 UR5, UR10, UR5, URZ ;  /* 0x000000050a057299 */ /* 0x000fe4000800063f */
[----:B------:R-:W-:Y:S01]  /*6fb0*/  ULOP3.LUT UR7, URZ, UR7, URZ, 0x33, !UPT ;  /* 0x000000073f077292 */ /* 0x000fe2000f8e333f */
[----:B------:R-:W-:Y:S01]  /*6fc0*/  ULDC.64 UR24, c[0x0][0x198] ;  /* 0x0000660000187ab9 */ /* 0x000fe20000000a00 */
[----:B0-----:R-:W-:-:S05]  /*6fd0*/  VIADD R3, R3, 0x3f ;  /* 0x0000003f03037836 */ /* 0x001fca0000000000 */
[----:B------:R-:W-:Y:S01]  /*6fe0*/  SHF.R.S32.HI R4, RZ, 0x1f, R3 ;  /* 0x0000001fff047819 */ /* 0x000fe20000011403 */
[----:B-1----:R-:W-:-:S03]  /*6ff0*/  ULOP3.LUT UR8, UR9, 0x1, URZ, 0xc0, !UPT ;  /* 0x0000000109087892 */ /* 0x002fc6000f8ec03f */
[----:B------:R-:W-:Y:S01]  /*7000*/  LEA.HI R4, R4, R3, RZ, 0x6 ;  /* 0x0000000304047211 */ /* 0x000fe200078f30ff */
[----:B------:R-:W-:Y:S01]  /*7010*/  USHF.R.U32.HI UR26, URZ, 0x1, UR9 ;  /* 0x000000013f1a7899 */ /* 0x000fe20008011609 */
[----:B------:R-:W-:Y:S01]  /*7020*/  IMAD.MOV.U32 R3, RZ, RZ, 0x1 ;  /* 0x00000001ff037424 */ /* 0x000fe200078e00ff */
[----:B------:R-:W-:Y:S01]  /*7030*/  USHF.L.U32 UR6, UR9, 0x6, URZ ;  /* 0x0000000609067899 */ /* 0x000fe2000800063f */
[----:B------:R-:W-:Y:S01]  /*7040*/  SHF.R.S32.HI R8, RZ, 0x6, R4 ;  /* 0x00000006ff087819 */ /* 0x000fe20000011404 */
[----:B------:R-:W-:Y:S02]  /*7050*/  USHF.L.U32 UR27, UR9, 0xc, URZ ;  /* 0x0000000c091b7899 */ /* 0x000fe4000800063f */
[----:B------:R-:W-:Y:S02]  /*7060*/  ULOP3.LUT UR9, UR9, 0xfffffffe, URZ, 0xc0, !UPT ;  /* 0xfffffffe09097892 */ /* 0x000fe4000f8ec03f */
[----:B------:R-:W-:Y:S01]  /*7070*/  UISETP.GT.U32.AND UP0, UPT, UR8, 0xffff, UPT ;  /* 0x0000ffff0800788c */ /* 0x000fe2000bf04070 */
[----:B------:R-:W-:Y:S01]  /*7080*/  VIADD R9, R8, 0x1 ;  /* 0x0000000108097836 */ /* 0x000fe20000000000 */
[----:B------:R-:W-:-:S02]  /*7090*/  USHF.L.U32 UR13, UR10, UR9, URZ ;  /* 0x000000090a0d7299 */ /* 0x000fc4000800063f */
[----:B------:R-:W-:Y:S02]  /*70a0*/  ULOP3.LUT UR9, UR9, 0x1, URZ, 0xfc, !UPT ;  /* 0x0000000109097892 */ /* 0x000fe4000f8efc3f */
[----:B------:R-:W-:Y:S02]  /*70b0*/  USEL UR8, UR8, 0xffff, !UP0 ;  /* 0x0000ffff08087887 */ /* 0x000fe4000c000000 */
[----:B------:R-:W-:Y:S02]  /*70c0*/  USHF.L.U32 UR9, UR10, UR9, URZ ;  /* 0x000000090a097299 */ /* 0x000fe4000800063f */
[----:B------:R-:W-:Y:S02]  /*70d0*/  ULOP3.LUT UR8, UR8, 0xffff, URZ, 0xc0, !UPT ;  /* 0x0000ffff08087892 */ /* 0x000fe4000f8ec03f */
[----:B------:R-:W-:Y:S02]  /*70e0*/  ULOP3.LUT UR6, UR6, 0x40, URZ, 0xc0, !UPT ;  /* 0x0000004006067892 */ /* 0x000fe4000f8ec03f */
[----:B------:R-:W-:-:S02]  /*70f0*/  ULOP3.LUT UR13, UR13, UR9, URZ, 0xfc, !UPT ;  /* 0x000000090d0d7292 */ /* 0x000fc4000f8efc3f */
[----:B------:R-:W-:-:S12]  /*7100*/  USHF.L.U32 UR14, UR14, UR8, URZ ;  /* 0x000000080e0e7299 */ /* 0x000fd8000800063f */
.L_x_179:
[----:B------:R-:W-:-:S03]  /*7110*/  UMOV UR8, 0xffffffff ;  /* 0xffffffff00087882 */ /* 0x000fc60000000000 */
[----:B------:R-:W-:Y:S05]  /*7120*/  BRA.DIV UR8, `(.L_x_169) ;  /* 0x0000001208287947 */ /* 0x000fea000b800000 */
[----:B------:R-:W-:-:S13]  /*7130*/  ELECT P6, URZ, PT ;  /* 0x00000000003f782f */ /* 0x000fda00038c0000 */
.L_x_193:
[----:B------:R-:W0:Y:S01]  /*7140*/  LDC R4, c[0x0][0x28c] ;  /* 0x0000a300ff047b82 */ /* 0x000e220000000800 */
[----:B------:R-:W-:Y:S01]  /*7150*/  BSSY B1, `(.L_x_170) ;  /* 0x000003d000017945 */ /* 0x000fe20003800000 */
[----:B0-----:R-:W-:-:S13]  /*7160*/  ISETP.LT.OR P6, PT, R4, 0x1, !P6 ;  /* 0x000000010400780c */ /* 0x001fda00077c1670 */
[----:B------:R-:W-:Y:S05]  /*7170*/  @P6 BRA `(.L_x_171) ;  /* 0x0000000000e86947 */ /* 0x000fea0003800000 */
[----:B------:R-:W-:Y:S01]  /*7180*/  LEA R12, R12, UR26, 0x1 ;  /* 0x0000001a0c0c7c11 */ /* 0x000fe2000f8e08ff */
[----:B------:R-:W-:Y:S01]  /*7190*/  IMAD.MOV.U32 R20, RZ, RZ, RZ ;  /* 0x000000ffff147224 */ /* 0x000fe200078e00ff */
[----:B------:R-:W-:Y:S01]  /*71a0*/  LEA R19, R19, UR6, 0x7 ;  /* 0x0000000613137c11 */ /* 0x000fe2000f8e38ff */
[----:B------:R-:W-:Y:S02]  /*71b0*/  IMAD.MOV.U32 R4, RZ, RZ, R9 ;  /* 0x000000ffff047224 */ /* 0x000fe400078e0009 */
[----:B------:R-:W-:Y:S02]  /*71c0*/  IMAD.MOV.U32 R5, RZ, RZ, R3 ;  /* 0x000000ffff057224 */ /* 0x000fe400078e0003 */
[----:B------:R-:W-:Y:S02]  /*71d0*/  IMAD.MOV.U32 R6, RZ, RZ, R13 ;  /* 0x000000ffff067224 */ /* 0x000fe400078e000d */
[----:B------:R-:W-:-:S07]  /*71e0*/  IMAD.SHL.U32 R15, R12, 0x40, RZ ;  /* 0x000000400c0f7824 */ /* 0x000fce00078e00ff */
.L_x_174:
[----:B------:R-:W0:Y:S01]  /*71f0*/  S2R R21, SR_CgaCtaId ;  /* 0x0000000000157919 */ /* 0x000e220000008800 */
[----:B------:R-:W-:Y:S02]  /*7200*/  MOV R12, 0x400 ;  /* 0x00000400000c7802 */ /* 0x000fe40000000f00 */
[----:B------:R-:W-:-:S13]  /*7210*/  ISETP.NE.AND P1, PT, R0, RZ, PT ;  /* 0x000000ff0000720c */ /* 0x000fda0003f25270 */
[----:B------:R-:W1:Y:S01]  /*7220*/  @!P1 LDC R14, c[0x0][0x500] ;  /* 0x00014000ff0e9b82 */ /* 0x000e620000000800 */
[----:B0-----:R-:W-:Y:S02]  /*7230*/  LEA R23, R21, R12, 0x18 ;  /* 0x0000000c15177211 */ /* 0x001fe400078ec0ff */
[----:B------:R-:W-:-:S03]  /*7240*/  SHF.L.U32 R12, R5, 0x1f, RZ ;  /* 0x0000001f050c7819 */ /* 0x000fc600000006ff */
[----:B------:R-:W-:-:S04]  /*7250*/  IMAD R21, R6, 0x8, R23 ;  /* 0x0000000806157824 */ /* 0x000fc800078e0217 */
[----:B------:R-:W0:Y:S02]  /*7260*/  SYNCS.PHASECHK.TRANS64.TRYWAIT P0, [R21+URZ+0x38], R12 ;  /* 0x0000380c150075a7 */ /* 0x000e24000800017f */
[----:B01----:R-:W-:Y:S05]  /*7270*/  @!P0 BRA `(.L_x_172) ;  /* 0x0000000c00f48947 */ /* 0x003fea0003800000 */
.L_x_194:
[----:B0-----:R-:W-:Y:S01]  /*7280*/  PRMT R12, R10, 0x9910, RZ ;  /* 0x000099100a0c7816 */ /* 0x001fe200000000ff */
[----:B------:R0:W-:Y:S03]  /*7290*/  @!P1 SYNCS.ARRIVE.TRANS64 RZ, [R21+URZ], R14 ;  /* 0x0000000e15ff99a7 */ /* 0x0001e6000800003f */
[----:B------:R-:W-:-:S13]  /*72a0*/  ISETP.NE.AND P0, PT, R12, 0x2, PT ;  /* 0x000000020c00780c */ /* 0x000fda0003f05270 */
[----:B0-----:R-:W-:Y:S05]  /*72b0*/  @P0 BRA `(.L_x_173) ;  /* 0x0000000000040947 */ /* 0x001fea0003800000 */
[----:B------:R-:W-:Y:S01]  /*72c0*/  BPT.TRAP 0x1 ;  /* 0x000000040000795c */ /* 0x000fe20000300000 */
.L_x_173:
[----:B------:R-:W-:Y:S01]  /*72d0*/  R2UR UR8, R6 ;  /* 0x00000000060872ca */ /* 0x000fe200000e0000 */
[----:B------:R-:W-:Y:S01]  /*72e0*/  VIADD R4, R4, 0xffffffff ;  /* 0xffffffff04047836 */ /* 0x000fe20000000000 */
[----:B------:R-:W-:Y:S01]  /*72f0*/  R2UR UR15, R23 ;  /* 0x00000000170f72ca */ /* 0x000fe200000e0000 */
[----:B------:R-:W-:Y:S01]  /*7300*/  UIADD3 UR16, UP0, UR24, 0xf0, URZ ;  /* 0x000000f018107890 */ /* 0x000fe2000ff1e03f */
[----:B------:R-:W-:Y:S01]  /*7310*/  R2UR UR22, R15 ;  /* 0x000000000f1672ca */ /* 0x000fe200000e0000 */
[----:B------:R-:W-:Y:S01]  /*7320*/  UIADD3 UR30, UP1, UR24, 0x1f0, URZ ;  /* 0x000001f0181e7890 */ /* 0x000fe2000ff3e03f */
[----:B------:R-:W-:Y:S01]  /*7330*/  R2UR UR9, R21 ;  /* 0x00000000150972ca */ /* 0x000fe200000e0000 */
[----:B------:R-:W-:Y:S01]  /*7340*/  UIADD3.X UR17, URZ, UR25, URZ, UP0, !UPT ;  /* 0x000000193f117290 */ /* 0x000fe200087fe43f */
[----:B------:R-:W-:Y:S01]  /*7350*/  R2UR UR10, R20 ;  /* 0x00000000140a72ca */ /* 0x000fe200000e0000 */
[----:B------:R-:W-:Y:S01]  /*7360*/  VIADD R6, R6, 0x1 ;  /* 0x0000000106067836 */ /* 0x000fe20000000000 */
[----:B------:R-:W-:Y:S01]  /*7370*/  R2UR UR12, R7 ;  /* 0x00000000070c72ca */ /* 0x000fe200000e0000 */
[----:B------:R-:W-:Y:S01]  /*7380*/  UPRMT UR28, URZ, 0x5410, UR13 ;  /* 0x000054103f1c7896 */ /* 0x000fe2000800000d */
[----:B------:R-:W-:Y:S01]  /*7390*/  R2UR UR23, R19 ;  /* 0x00000000131772ca */ /* 0x000fe200000e0000 */
[----:B------:R-:W-:Y:S01]  /*73a0*/  USHF.L.U32 UR8, UR8, 0xd, URZ ;  /* 0x0000000d08087899 */ /* 0x000fe2000800063f */
[----:B------:R-:W-:Y:S01]  /*73b0*/  ISETP.GT.AND P1, PT, R4, 0x1, PT ;  /* 0x000000010400780c */ /* 0x000fe20003f24270 */
[----:B------:R-:W-:Y:S01]  /*73c0*/  UIADD3.X UR31, URZ, UR25, URZ, UP1, !UPT ;  /* 0x000000193f1f7290 */ /* 0x000fe20008ffe43f */
[----:B------:R-:W-:Y:S01]  /*73d0*/  ISETP.NE.AND P0, PT, R6, 0x7, PT ;  /* 0x000000070600780c */ /* 0x000fe20003f05270 */
[----:B------:R-:W-:Y:S01]  /*73e0*/  ULEA UR11, UR26, UR8, 0xc ;  /* 0x000000081a0b7291 */ /* 0x000fe2000f8e603f */
[----:B------:R-:W-:Y:S01]  /*73f0*/  VIADD R20, R20, 0x40 ;  /* 0x0000004014147836 */ /* 0x000fe20000000000 */
[----:B------:R-:W-:Y:S01]  /*7400*/  ULOP3.LUT UR8, UR8, 0x1000, UR27, 0xf8, !UPT ;  /* 0x0000100008087892 */ /* 0x000fe2000f8ef81b */
[----:B------:R-:W-:Y:S01]  /*7410*/  SEL R12, RZ, 0x1, P0 ;  /* 0x00000001ff0c7807 */ /* 0x000fe20000000000 */
[----:B------:R-:W-:Y:S01]  /*7420*/  ULEA UR11, UR11, UR15, 0x1 ;  /* 0x0000000f0b0b7291 */ /* 0x000fe2000f8e083f */
[----:B------:R-:W-:Y:S01]  /*7430*/  SEL R6, R6, RZ, P0 ;  /* 0x000000ff06067207 */ /* 0x000fe20000000000 */
[----:B------:R-:W-:Y:S01]  /*7440*/  ULEA UR8, UR8, UR15, 0x1 ;  /* 0x0000000f08087291 */ /* 0x000fe2000f8e083f */
[----:B------:R-:W-:Y:S01]  /*7450*/  LOP3.LUT R5, R5, R12, RZ, 0x3c, !PT ;  /* 0x0000000c05057212 */ /* 0x000fe200078e3cff */
[----:B------:R-:W-:-:S02]  /*7460*/  UIADD3 UR20, UR11, 0x180, URZ ;  /* 0x000001800b147890 */ /* 0x000fc4000fffe03f */
[----:B------:R-:W-:Y:S02]  /*7470*/  UPRMT UR15, URZ, 0x5410, UR14 ;  /* 0x000054103f0f7896 */ /* 0x000fe4000800000e */
[----:B------:R-:W-:Y:S01]  /*7480*/  UIADD3 UR21, UR8, 0x1c180, URZ ;  /* 0x0001c18008157890 */ /* 0x000fe2000fffe03f */
[----:B------:R-:W-:Y:S01]  /*7490*/  UMOV UR18, 0x0 ;  /* 0x0000000000127882 */ /* 0x000fe20000000000 */
[----:B------:R-:W-:Y:S01]  /*74a0*/  UMOV UR19, 0x10000000 ;  /* 0x1000000000137882 */ /* 0x000fe20000000000 */
[----:B------:R-:W-:Y:S01]  /*74b0*/  UMOV UR11, UR22 ;  /* 0x00000016000b7c82 */ /* 0x000fe20008000000 */
[----:B------:R-:W-:-:S03]  /*74c0*/  UMOV UR8, UR20 ;  /* 0x0000001400087c82 */ /* 0x000fc60008000000 */
[----:B------:R0:W-:Y:S02]  /*74d0*/  UTMALDG.3D.MULTICAST [UR8], [UR16], UR15, desc[UR18] ;  /* 0x00001208100073b4 */ /* 0x0001e4000801180f */
[----:B0-----:R-:W-:Y:S01]  /*74e0*/  UMOV UR8, UR21 ;  /* 0x0000001500087c82 */ /* 0x001fe20008000000 */
[----:B------:R-:W-:Y:S02]  /*74f0*/  UMOV UR11, UR23 ;  /* 0x00000017000b7c82 */ /* 0x000fe40008000000 */
[----:B------:R0:W-:Y:S02]  /*7500*/  UTMALDG.3D.MULTICAST [UR8], [UR30], UR28, desc[UR18] ;  /* 0x000012081e0073b4 */ /* 0x0001e4000801181c */
[----:B0-----:R-:W-:Y:S05]  /*7510*/  @P1 BRA `(.L_x_174) ;  /* 0xfffffffc00341947 */ /* 0x001fea000383ffff */
.L_x_171:
[----:B------:R-:W-:Y:S05]  /*7520*/  BSYNC B1 ;  /* 0x0000000000017941 */ /* 0x000fea0003800000 */
.L_x_170:
[----:B------:R-:W-:Y:S01]  /*7530*/  LOP3.LUT P1, RZ, R11, 0xff, RZ, 0xc0, !PT ;  /* 0x000000ff0bff7812 */ /* 0x000fe2000782c0ff */
[C---:B------:R-:W-:Y:S01]  /*7540*/  IMAD.IADD R13, R8.reuse, 0x1, R13 ;  /* 0x00000001080d7824 */ /* 0x040fe200078e020d */
[----:B------:R-:W-:Y:S01]  /*7550*/  ULDC.64 UR8, c[0x0][0x650] ;  /* 0x0001940000087ab9 */ /* 0x000fe20000000a00 */
[C---:B------:R-:W-:Y:S01]  /*7560*/  ISETP.GE.U32.AND P2, PT, R8.reuse, 0x7, PT ;  /* 0x000000070800780c */ /* 0x040fe20003f46070 */
[----:B------:R-:W-:Y:S01]  /*7570*/  BSSY B1, `(.L_x_175) ;  /* 0x000006d000017945 */ /* 0x000fe20003800000 */
[C---:B------:R-:W-:Y:S01]  /*7580*/  IMAD.WIDE.U32 R4, R13.reuse, 0x24924925, RZ ;  /* 0x249249250d047825 */ /* 0x040fe200078e00ff */
[----:B------:R-:W-:Y:S02]  /*7590*/  ISETP.GT.U32.AND P0, PT, R13, 0x6, PT ;  /* 0x000000060d00780c */ /* 0x000fe40003f04070 */
[----:B------:R-:W-:Y:S01]  /*75a0*/  PRMT R11, RZ, 0x7610, R11 ;  /* 0x00007610ff0b7816 */ /* 0x000fe2000000000b */
[----:B------:R-:W-:Y:S01]  /*75b0*/  IMAD.MOV.U32 R12, RZ, RZ, -0x1 ;  /* 0xffffffffff0c7424 */ /* 0x000fe200078e00ff */
[----:B------:R-:W-:Y:S01]  /*75c0*/  ISETP.LT.U32.AND P0, PT, R8, 0x7, P0 ;  /* 0x000000070800780c */ /* 0x000fe20000701070 */
[----:B------:R-:W-:-:S02]  /*75d0*/  IMAD.MOV.U32 R19, RZ, RZ, -0x1 ;  /* 0xffffffffff137424 */ /* 0x000fc400078e00ff */
[----:B------:R-:W0:Y:S01]  /*75e0*/  @P1 S2R R7, SR_CgaCtaId ;  /* 0x0000000000071919 */ /* 0x000e220000008800 */
[----:B------:R-:W-:Y:S02]  /*75f0*/  SEL R4, RZ, 0x1, !P0 ;  /* 0x00000001ff047807 */ /* 0x000fe40004000000 */
[----:B------:R-:W-:Y:S02]  /*7600*/  IADD3 R16, P0, R16, UR36, RZ ;  /* 0x0000002410107c10 */ /* 0x000fe4000ff1e0ff */
[----:B------:R-:W-:Y:S02]  /*7610*/  @P1 MOV R6, 0x400 ;  /* 0x0000040000061802 */ /* 0x000fe40000000f00 */
[----:B------:R-:W-:Y:S02]  /*7620*/  IADD3.X R17, R17, UR42, RZ, P0, !PT ;  /* 0x0000002a11117c10 */ /* 0x000fe400087fe4ff */
[----:B------:R-:W-:Y:S02]  /*7630*/  ISETP.GE.U32.AND P0, PT, R16, UR8, PT ;  /* 0x0000000810007c0c */ /* 0x000fe4000bf06070 */
[----:B------:R-:W-:-:S02]  /*7640*/  LOP3.LUT R3, R3, R4, RZ, 0x3c, !PT ;  /* 0x0000000403037212 */ /* 0x000fc400078e3cff */
[----:B------:R-:W-:Y:S02]  /*7650*/  ISETP.GE.U32.AND.EX P0, PT, R17, UR9, PT, P0 ;  /* 0x0000000911007c0c */ /* 0x000fe4000bf06100 */
[----:B0-----:R-:W-:Y:S01]  /*7660*/  @P1 LEA R6, R7, R6, 0x18 ;  /* 0x0000000607061211 */ /* 0x001fe200078ec0ff */
[----:B------:R-:W-:-:S03]  /*7670*/  IMAD.IADD R7, R13, 0x1, -R5 ;  /* 0x000000010d077824 */ /* 0x000fc600078e0a05 */
[----:B------:R0:W-:Y:S02]  /*7680*/  @P1 SYNCS.ARRIVE.TRANS64.A1T0 RZ, [R6+URZ+0x88], RZ ;  /* 0x000088ff06ff19a7 */ /* 0x0001e4000810003f */
[----:B------:R-:W-:-:S04]  /*7690*/  LEA.HI R7, R7, R5, RZ, 0x1f ;  /* 0x0000000507077211 */ /* 0x000fc800078ff8ff */
[----:B------:R-:W-:Y:S01]  /*76a0*/  SHF.R.U32.HI R4, RZ, 0x2, R7 ;  /* 0x00000002ff047819 */ /* 0x000fe20000011607 */
[----:B------:R-:W-:-:S03]  /*76b0*/  IMAD.MOV.U32 R7, RZ, RZ, -0x1 ;  /* 0xffffffffff077424 */ /* 0x000fc600078e00ff */
[--C-:B------:R-:W-:Y:S01]  /*76c0*/  @P2 LOP3.LUT R3, R3, 0x1, R4.reuse, 0x78, !PT ;  /* 0x0000000103032812 */ /* 0x100fe200078e7804 */
[----:B------:R-:W-:Y:S01]  /*76d0*/  IMAD R13, R4, -0x7, R13 ;  /* 0xfffffff9040d7824 */ /* 0x000fe200078e020d */
[----:B------:R-:W-:Y:S01]  /*76e0*/  PRMT R4, RZ, 0x7610, R4 ;  /* 0x00007610ff047816 */ /* 0x000fe20000000004 */
[----:B0-----:R-:W-:Y:S06]  /*76f0*/  @P0 BRA `(.L_x_176) ;  /* 0x0000000400500947 */ /* 0x001fec0003800000 */
[----:B------:R-:W0:Y:S01]  /*7700*/  S2R R15, SR_CTAID.X ;  /* 0x00000000000f7919 */ /* 0x000e220000002500 */
[----:B------:R-:W-:Y:S01]  /*7710*/  ULDC.64 UR8, c[0x0][0x628] ;  /* 0x00018a0000087ab9 */ /* 0x000fe20000000a00 */
[----:B------:R-:W1:Y:S01]  /*7720*/  LDC R20, c[0x0][0x144] ;  /* 0x00005100ff147b82 */ /* 0x000e620000000800 */
[----:B------:R-:W-:Y:S01]  /*7730*/  ISETP.NE.U32.AND P0, PT, RZ, UR8, PT ;  /* 0x00000008ff007c0c */ /* 0x000fe2000bf05070 */
[----:B------:R-:W2:Y:S01]  /*7740*/  S2R R12, SR_CTAID.Y ;  /* 0x00000000000c7919 */ /* 0x000ea20000002600 */
[----:B------:R-:W-:Y:S01]  /*7750*/  ULDC UR10, c[0x0][0x150] ;  /* 0x00005400000a7ab9 */ /* 0x000fe20000000800 */
[----:B------:R-:W-:Y:S01]  /*7760*/  ULDC UR11, c[0x0][0x630] ;  /* 0x00018c00000b7ab9 */ /* 0x000fe20000000800 */
[----:B------:R-:W-:Y:S01]  /*7770*/  ISETP.NE.AND.EX P0, PT, RZ, UR9, PT, P0 ;  /* 0x00000009ff007c0c */ /* 0x000fe2000bf05300 */
[----:B------:R-:W-:Y:S01]  /*7780*/  IMAD.MOV.U32 R4, RZ, RZ, R16 ;  /* 0x000000ffff047224 */ /* 0x000fe200078e0010 */
[----:B0-----:R-:W-:-:S05]  /*7790*/  I2FP.F32.U32 R5, R15 ;  /* 0x0000000f00057245 */ /* 0x001fca0000201000 */
[----:B------:R-:W-:Y:S01]  /*77a0*/  FMUL R21, R5, UR10 ;  /* 0x0000000a05157c20 */ /* 0x000fe20008400000 */
[----:B------:R-:W-:-:S05]  /*77b0*/  IMAD.MOV.U32 R5, RZ, RZ, R17 ;  /* 0x000000ffff057224 */ /* 0x000fca00078e0011 */
[----:B--2---:R-:W-:Y:S05]  /*77c0*/  @!P0 BRA `(.L_x_177) ;  /* 0x0000000000288947 */ /* 0x004fea0003800000 */
[----:B------:R-:W-:Y:S02]  /*77d0*/  ULDC UR10, c[0x0][0x634] ;  /* 0x00018d00000a7ab9 */ /* 0x000fe40000000800 */
[----:B------:R-:W-:-:S05]  /*77e0*/  IADD3 R5, P0, R16, UR10, RZ ;  /* 0x0000000a10057c10 */ /* 0x000fca000ff1e0ff */
[----:B------:R-:W-:-:S04]  /*77f0*/  IMAD.X R19, RZ, RZ, R17, P0 ;  /* 0x000000ffff137224 */ /* 0x000fc800000e0611 */
[----:B------:R-:W-:-:S04]  /*7800*/  IMAD.WIDE.U32 R6, R19, UR8, RZ ;  /* 0x0000000813067c25 */ /* 0x000fc8000f8e00ff */
[----:B------:R-:W-:-:S04]  /*7810*/  IMAD.WIDE.U32 R6, P0, R5, UR9, R6 ;  /* 0x0000000905067c25 */ /* 0x000fc8000f800006 */
[----:B------:R-:W-:-:S04]  /*7820*/  IMAD.WIDE.U32 R4, R5, UR8, RZ ;  /* 0x0000000805047c25 */ /* 0x000fc8000f8e00ff */
[----:B------:R-:W-:Y:S01]  /*7830*/  IMAD.MOV.U32 R4, RZ, RZ, R7 ;  /* 0x000000ffff047224 */ /* 0x000fe200078e0007 */
[----:B------:R-:W-:Y:S01]  /*7840*/  IADD3 RZ, P1, R5, R6, RZ ;  /* 0x0000000605ff7210 */ /* 0x000fe20007f3e0ff */
[----:B------:R-:W-:-:S04]  /*7850*/  IMAD.X R5, RZ, RZ, RZ, P0 ;  /* 0x000000ffff057224 */ /* 0x000fc800000e06ff */
[----:B------:R-:W-:-:S08]  /*7860*/  IMAD.WIDE.U32.X R4, R19, UR9, R4, P1 ;  /* 0x0000000913047c25 */ /* 0x000fd000088e0404 */
.L_x_177:
[--C-:B------:R-:W-:Y:S01]  /*7870*/  SHF.R.U64 R14, R4, UR11, R5.reuse ;  /* 0x0000000b040e7c19 */ /* 0x100fe20008001205 */
[----:B------:R-:W0:Y:S01]  /*7880*/  F2I.U32.TRUNC.NTZ R21, R21 ;  /* 0x0000001500157305 */ /* 0x000e22000020f000 */
[----:B------:R-:W-:Y:S01]  /*7890*/  SHF.R.U32.HI R4, RZ, UR11, R5 ;  /* 0x0000000bff047c19 */ /* 0x000fe20008011605 */
[----:B------:R-:W-:Y:S01]  /*78a0*/  ULDC.64 UR8, c[0x0][0x620] ;  /* 0x0001880000087ab9 */ /* 0x000fe20000000a00 */
[----:B------:R-:W-:Y:S01]  /*78b0*/  IADD3 R7, P0, RZ, -R14, RZ ;  /* 0x8000000eff077210 */ /* 0x000fe20007f1e0ff */
[----:B------:R-:W-:-:S04]  /*78c0*/  ULDC.64 UR10, c[0x0][0x640] ;  /* 0x00019000000a7ab9 */ /* 0x000fc80000000a00 */
[----:B------:R-:W-:Y:S01]  /*78d0*/  IMAD.X R4, RZ, RZ, ~R4, P0 ;  /* 0x000000ffff047224 */ /* 0x000fe200000e0e04 */
[----:B------:R-:W-:-:S03]  /*78e0*/  ISETP.NE.U32.AND P0, PT, RZ, UR10, PT ;  /* 0x0000000aff007c0c */ /* 0x000fc6000bf05070 */
[----:B------:R-:W-:Y:S01]  /*78f0*/  IMAD R6, R4, UR8, RZ ;  /* 0x0000000804067c24 */ /* 0x000fe2000f8e02ff */
[----:B------:R-:W-:Y:S01]  /*7900*/  ISETP.NE.AND.EX P0, PT, RZ, UR11, PT, P0 ;  /* 0x0000000bff007c0c */ /* 0x000fe2000bf05300 */
[----:B------:R-:W-:Y:S01]  /*7910*/  IMAD.WIDE.U32 R4, R7, UR8, R16 ;  /* 0x0000000807047c25 */ /* 0x000fe2000f8e0010 */
[----:B------:R-:W-:-:S03]  /*7920*/  ULDC UR8, c[0x0][0x618] ;  /* 0x0001860000087ab9 */ /* 0x000fc60000000800 */
[----:B------:R-:W-:Y:S01]  /*7930*/  IMAD R7, R7, UR9, R6 ;  /* 0x0000000907077c24 */ /* 0x000fe2000f8e0206 */
[----:B------:R-:W-:Y:S01]  /*7940*/  ULDC UR9, c[0x0][0x154] ;  /* 0x0000550000097ab9 */ /* 0x000fe20000000800 */
[----:B0-----:R-:W-:Y:S02]  /*7950*/  IMAD.MOV R6, RZ, RZ, -R21 ;  /* 0x000000ffff067224 */ /* 0x001fe400078e0a15 */
[----:B------:R-:W0:Y:S01]  /*7960*/  LDC R21, c[0x0][0x148] ;  /* 0x00005200ff157b82 */ /* 0x000e220000000800 */
[----:B------:R-:W-:Y:S02]  /*7970*/  IMAD.IADD R5, R5, 0x1, R7 ;  /* 0x0000000105057824 */ /* 0x000fe400078e0207 */
[----:B-1----:R-:W-:Y:S01]  /*7980*/  IMAD R15, R20, R6, R15 ;  /* 0x00000006140f7224 */ /* 0x002fe200078e020f */
[----:B------:R-:W-:Y:S02]  /*7990*/  I2FP.F32.U32 R6, R12 ;  /* 0x0000000c00067245 */ /* 0x000fe40000201000 */
[----:B------:R-:W-:-:S02]  /*79a0*/  SHF.R.U64 R19, R4, UR8, R5 ;  /* 0x0000000804137c19 */ /* 0x000fc40008001205 */
[----:B------:R-:W-:Y:S01]  /*79b0*/  SHF.R.U32.HI R4, RZ, UR8, R5 ;  /* 0x00000008ff047c19 */ /* 0x000fe20008011605 */
[----:B------:R-:W-:Y:S01]  /*79c0*/  FMUL R6, R6, UR9 ;  /* 0x0000000906067c20 */ /* 0x000fe20008400000 */
[----:B------:R-:W-:Y:S02]  /*79d0*/  ULDC UR8, c[0x0][0x608] ;  /* 0x0001820000087ab9 */ /* 0x000fe40000000800 */
[--C-:B------:R-:W-:Y:S01]  /*79e0*/  SHF.R.U64 R22, R19, UR8, R4.reuse ;  /* 0x0000000813167c19 */ /* 0x100fe20008001204 */
[----:B------:R1:W2:Y:S01]  /*79f0*/  F2I.U32.TRUNC.NTZ R24, R6 ;  /* 0x0000000600187305 */ /* 0x0002a2000020f000 */
[----:B------:R-:W-:Y:S01]  /*7a00*/  SHF.R.U32.HI R5, RZ, UR8, R4 ;  /* 0x00000008ff057c19 */ /* 0x000fe20008011604 */
[----:B------:R-:W-:-:S03]  /*7a10*/  ULDC UR8, c[0x0][0x658] ;  /* 0x0001960000087ab9 */ /* 0x000fc60000000800 */
[--C-:B------:R-:W-:Y:S02]  /*7a20*/  SHF.R.U64 R20, R22, UR8, R5.reuse ;  /* 0x0000000816147c19 */ /* 0x100fe40008001205 */
[----:B------:R-:W-:-:S03]  /*7a30*/  SHF.R.U32.HI R23, RZ, UR8, R5 ;  /* 0x00000008ff177c19 */ /* 0x000fc60008011605 */
[----:B------:R-:W-:Y:S02]  /*7a40*/  IMAD.MOV.U32 R4, RZ, RZ, R20 ;  /* 0x000000ffff047224 */ /* 0x000fe400078e0014 */
[----:B------:R-:W-:Y:S01]  /*7a50*/  IMAD.MOV.U32 R5, RZ, RZ, R23 ;  /* 0x000000ffff057224 */ /* 0x000fe200078e0017 */
[----:B-1----:R-:W-:Y:S06]  /*7a60*/  @!P0 BRA `(.L_x_178) ;  /* 0x0000000000288947 */ /* 0x002fec0003800000 */
        /* <DEDUP_REMOVED lines=10> */
.L_x_178:
[----:B------:R-:W-:Y:S01]  /*7b10*/  ISETP.NE.AND P0, PT, R2, 0x1, PT ;  /* 0x000000010200780c */ /* 0x000fe20003f05270 */
[----:B------:R-:W-:Y:S01]  /*7b20*/  ULDC UR8, c[0x0][0x648] ;  /* 0x0001920000087ab9 */ /* 0x000fe20000000800 */
[----:B------:R-:W-:Y:S01]  /*7b30*/  LOP3.LUT R22, R22, UR7, RZ, 0xc0, !PT ;  /* 0x0000000716167c12 */ /* 0x000fe2000f8ec0ff */
[----:B--2---:R-:W-:Y:S01]  /*7b40*/  IMAD.MOV R24, RZ, RZ, -R24 ;  /* 0x000000ffff187224 */ /* 0x004fe200078e0a18 */
[----:B------:R-:W-:Y:S01]  /*7b50*/  SHF.R.U64 R5, R4, UR8, R5 ;  /* 0x0000000804057c19 */ /* 0x000fe20008001205 */
[----:B------:R-:W-:Y:S01]  /*7b60*/  ULDC UR8, c[0x0][0x638] ;  /* 0x00018e0000087ab9 */ /* 0x000fe20000000800 */
[----:B------:R-:W-:Y:S01]  /*7b70*/  LOP3.LUT R19, R19, UR4, RZ, 0xc0, !PT ;  /* 0x0000000413137c12 */ /* 0x000fe2000f8ec0ff */
[----:B------:R-:W-:Y:S01]  /*7b80*/  ULDC UR9, c[0x0][0x610] ;  /* 0x0001840000097ab9 */ /* 0x000fe20000000800 */
[----:B------:R-:W-:Y:S02]  /*7b90*/  IMAD.MOV.U32 R4, RZ, RZ, 0x1 ;  /* 0x00000001ff047424 */ /* 0x000fe400078e00ff */
[----:B------:R-:W-:-:S02]  /*7ba0*/  IMAD.MOV R7, RZ, RZ, -R5 ;  /* 0x000000ffff077224 */ /* 0x000fc400078e0a05 */
[----:B------:R-:W-:Y:S02]  /*7bb0*/  IMAD R22, R5, UR5, R22 ;  /* 0x0000000505167c24 */ /* 0x000fe4000f8e0216 */
[----:B0-----:R-:W-:Y:S02]  /*7bc0*/  @P0 IMAD R15, R21, R24, R12 ;  /* 0x00000018150f0224 */ /* 0x001fe400078e020c */
[----:B------:R-:W-:Y:S01]  /*7bd0*/  IMAD R20, R7, UR8, R20 ;  /* 0x0000000807147c24 */ /* 0x000fe2000f8e0214 */
[----:B------:R-:W-:Y:S01]  /*7be0*/  ULDC UR8, c[0x0][0x600] ;  /* 0x0001800000087ab9 */ /* 0x000fe20000000800 */
[----:B------:R-:W-:Y:S02]  /*7bf0*/  IMAD R15, R22, UR9, R15 ;  /* 0x00000009160f7c24 */ /* 0x000fe4000f8e020f */
[----:B------:R-:W-:Y:S02]  /*7c00*/  IMAD R20, R20, UR8, R19 ;  /* 0x0000000814147c24 */ /* 0x000fe4000f8e0213 */
[----:B------:R-:W-:-:S03]  /*7c10*/  IMAD.MOV.U32 R7, RZ, RZ, R14 ;  /* 0x000000ffff077224 */ /* 0x000fc600078e000e */
[----:B------:R-:W-:Y:S02]  /*7c20*/  SEL R19, R20, R15, !P0 ;  /* 0x0000000f14137207 */ /* 0x000fe40004000000 */
[----:B------:R-:W-:-:S07]  /*7c30*/  SEL R12, R15, R20, !P0 ;  /* 0x000000140f0c7207 */ /* 0x000fce0004000000 */
.L_x_176:
[----:B------:R-:W-:Y:S05]  /*7c40*/  BSYNC B1 ;  /* 0x0000000000017941 */ /* 0x000fea0003800000 */
.L_x_175:
[----:B------:R-:W-:-:S13]  /*7c50*/  LOP3.LUT P0, RZ, R4, 0xff, RZ, 0xc0, !PT ;  /* 0x000000ff04ff7812 */ /* 0x000fda000780c0ff */
[----:B------:R-:W-:Y:S05]  /*7c60*/  @P0 BRA `(.L_x_179) ;  /* 0xfffffff400280947 */ /* 0x000fea000383ffff */
[----:B------:R-:W-:Y:S05]  /*7c70*/  BSYNC B0 ;  /* 0x0000000000007941 */ /* 0x000fea0003800000 */
.L_x_168:
[----:B------:R-:W-:-:S03]  /*7c80*/  UMOV UR8, 0xffffffff ;  /* 0xffffffff00087882 */ /* 0x000fc60000000000 */
[----:B------:R-:W-:Y:S05]  /*7c90*/  BRA.DIV UR8, `(.L_x_180) ;  /* 0x0000000608807947 */ /* 0x000fea000b800000 */
[----:B------:R-:W-:-:S13]  /*7ca0*/  ELECT P6, URZ, PT ;  /* 0x00000000003f782f */ /* 0x000fda00038c0000 */
.L_x_197:
[----:B------:R-:W-:Y:S04]  /*7cb0*/  BSSY B0, `(.L_x_181) ;  /* 0x0000046000007945 */ /* 0x000fe80003800000 */
[----:B------:R-:W-:Y:S05]  /*7cc0*/  @!P6 BRA `(.L_x_182) ;  /* 0x000000040010e947 */ /* 0x000fea0003800000 */
[----:B------:R-:W-:-:S04]  /*7cd0*/  LOP3.LUT R18, R18, 0x2, RZ, 0xfc, !PT ;  /* 0x0000000212127812 */ /* 0x000fc800078efcff */
[----:B------:R-:W-:-:S13]  /*7ce0*/  ISETP.NE.AND P0, PT, R18, 0x3, PT ;  /* 0x000000031200780c */ /* 0x000fda0003f05270 */
[----:B------:R-:W-:Y:S05]  /*7cf0*/  @!P0 BRA `(.L_x_183) ;  /* 0x0000000000048947 */ /* 0x000fea0003800000 */
[----:B------:R-:W-:Y:S01]  /*7d00*/  BPT.TRAP 0x1 ;  /* 0x000000040000795c */ /* 0x000fe20000300000 */
.L_x_183:
[----:B------:R-:W0:Y:S01]  /*7d10*/  S2R R5, SR_CgaCtaId ;  /* 0x0000000000057919 */ /* 0x000e220000008800 */
[----:B------:R-:W-:Y:S02]  /*7d20*/  MOV R0, 0x400 ;  /* 0x0000040000007802 */ /* 0x000fe40000000f00 */
[----:B------:R-:W-:Y:S02]  /*7d30*/  SHF.L.U32 R4, R3, 0x1f, RZ ;  /* 0x0000001f03047819 */ /* 0x000fe400000006ff */
[----:B0-----:R-:W-:-:S05]  /*7d40*/  LEA R0, R5, R0, 0x18 ;  /* 0x0000000005007211 */ /* 0x001fca00078ec0ff */
[----:B------:R-:W-:-:S04]  /*7d50*/  VIADD R0, R0, 0x38 ;  /* 0x0000003800007836 */ /* 0x000fc80000000000 */
[C---:B------:R-:W-:Y:S02]  /*7d60*/  IMAD R7, R13.reuse, 0x8, R0 ;  /* 0x000000080d077824 */ /* 0x040fe400078e0200 */
[----:B------:R-:W-:Y:S02]  /*7d70*/  VIADD R13, R13, 0x1 ;  /* 0x000000010d0d7836 */ /* 0x000fe40000000000 */
[----:B------:R-:W0:Y:S03]  /*7d80*/  SYNCS.PHASECHK.TRANS64.TRYWAIT P0, [R7+URZ], R4 ;  /* 0x00000004070075a7 */ /* 0x000e26000800017f */
[----:B------:R-:W-:-:S04]  /*7d90*/  ISETP.NE.AND P1, PT, R13, 0x7, PT ;  /* 0x000000070d00780c */ /* 0x000fc80003f25270 */
[----:B------:R-:W-:Y:S02]  /*7da0*/  SEL R2, RZ, 0x1, P1 ;  /* 0x00000001ff027807 */ /* 0x000fe40000800000 */
[----:B------:R-:W-:Y:S02]  /*7db0*/  SEL R13, R13, RZ, P1 ;  /* 0x000000ff0d0d7207 */ /* 0x000fe40000800000 */
[----:B------:R-:W-:-:S03]  /*7dc0*/  LOP3.LUT R6, R3, R2, RZ, 0x3c, !PT ;  /* 0x0000000203067212 */ /* 0x000fc600078e3cff */
[----:B------:R-:W-:Y:S01]  /*7dd0*/  IMAD R8, R13, 0x8, R0 ;  /* 0x000000080d087824 */ /* 0x000fe200078e0200 */
[----:B------:R-:W-:Y:S01]  /*7de0*/  SHF.L.U32 R5, R6, 0x1f, RZ ;  /* 0x0000001f06057819 */ /* 0x000fe200000006ff */
[----:B0-----:R-:W-:Y:S06]  /*7df0*/  @!P0 BRA `(.L_x_184) ;  /* 0x0000000400488947 */ /* 0x001fec0003800000 */
.L_x_198:
[----:B------:R-:W1:Y:S01]  /*7e00*/  SYNCS.PHASECHK.TRANS64.TRYWAIT P0, [R8+URZ], R5 ;  /* 0x00000005080075a7 */ /* 0x000e62000800017f */
[----:B------:R-:W-:-:S05]  /*7e10*/  VIADD R2, R13, 0x1 ;  /* 0x000000010d027836 */ /* 0x000fca0000000000 */
[----:B------:R-:W-:-:S04]  /*7e20*/  ISETP.NE.AND P1, PT, R2, 0x7, PT ;  /* 0x000000070200780c */ /* 0x000fc80003f25270 */
[----:B------:R-:W-:Y:S02]  /*7e30*/  SEL R3, RZ, 0x1, P1 ;  /* 0x00000001ff037807 */ /* 0x000fe40000800000 */
[----:B0-----:R-:W-:Y:S02]  /*7e40*/  SEL R7, R2, RZ, P1 ;  /* 0x000000ff02077207 */ /* 0x001fe40000800000 */
[----:B------:R-:W-:-:S03]  /*7e50*/  LOP3.LUT R6, R6, R3, RZ, 0x3c, !PT ;  /* 0x0000000306067212 */ /* 0x000fc600078e3cff */
[----:B------:R-:W-:Y:S01]  /*7e60*/  IMAD R9, R7, 0x8, R0 ;  /* 0x0000000807097824 */ /* 0x000fe200078e0200 */
[----:B------:R-:W-:Y:S01]  /*7e70*/  SHF.L.U32 R4, R6, 0x1f, RZ ;  /* 0x0000001f06047819 */ /* 0x000fe200000006ff */
[----:B-1----:R-:W-:Y:S06]  /*7e80*/  @!P0 BRA `(.L_x_185) ;  /* 0x0000000400388947 */ /* 0x002fec0003800000 */
.L_x_199:
[----:B------:R-:W1:Y:S01]  /*7e90*/  SYNCS.PHASECHK.TRANS64.TRYWAIT P0, [R9+URZ], R4 ;  /* 0x00000004090075a7 */ /* 0x000e62000800017f */
[----:B------:R-:W-:-:S05]  /*7ea0*/  VIADD R2, R7, 0x1 ;  /* 0x0000000107027836 */ /* 0x000fca0000000000 */
[----:B------:R-:W-:-:S04]  /*7eb0*/  ISETP.NE.AND P1, PT, R2, 0x7, PT ;  /* 0x000000070200780c */ /* 0x000fc80003f25270 */
[----:B------:R-:W-:Y:S02]  /*7ec0*/  SEL R3, RZ, 0x1, P1 ;  /* 0x00000001ff037807 */ /* 0x000fe40000800000 */
[----:B------:R-:W-:Y:S02]  /*7ed0*/  SEL R7, R2, RZ, P1 ;  /* 0x000000ff02077207 */ /* 0x000fe40000800000 */
[----:B------:R-:W-:-:S03]  /*7ee0*/  LOP3.LUT R6, R6, R3, RZ, 0x3c, !PT ;  /* 0x0000000306067212 */ /* 0x000fc600078e3cff */
[----:B0-----:R-:W-:Y:S01]  /*7ef0*/  IMAD R8, R7, 0x8, R0 ;  /* 0x0000000807087824 */ /* 0x001fe200078e0200 */
[----:B------:R-:W-:Y:S01]  /*7f00*/  SHF.L.U32 R5, R6, 0x1f, RZ ;  /* 0x0000001f06057819 */ /* 0x000fe200000006ff */
[----:B-1----:R-:W-:Y:S06]  /*7f10*/  @!P0 BRA `(.L_x_186) ;  /* 0x0000000400288947 */ /* 0x002fec0003800000 */
.L_x_200:
        /* <DEDUP_REMOVED lines=9> */
.L_x_201:
[----:B------:R-:W1:Y:S01]  /*7fb0*/  SYNCS.PHASECHK.TRANS64.TRYWAIT P0, [R9+URZ], R4 ;  /* 0x00000004090075a7 */ /* 0x000e62000800017f */
[----:B------:R-:W-:-:S05]  /*7fc0*/  VIADD R2, R7, 0x1 ;  /* 0x0000000107027836 */ /* 0x000fca0000000000 */
[----:B------:R-:W-:-:S04]  /*7fd0*/  ISETP.NE.AND P1, PT, R2, 0x7, PT ;  /* 0x000000070200780c */ /* 0x000fc80003f25270 */
[----:B------:R-:W-:Y:S02]  /*7fe0*/  SEL R3, RZ, 0x1, P1 ;  /* 0x00000001ff037807 */ /* 0x000fe40000800000 */
[----:B------:R-:W-:Y:S02]  /*7ff0*/  SEL R7, R2, RZ, P1 ;  /* 0x000000ff02077207 */ /* 0x000fe40000800000 */
[----:B------:R-:W-:-:S03]  /*8000*/  LOP3.LUT R11, R6, R3, RZ, 0x3c, !PT ;  /* 0x00000003060b7212 */ /* 0x000fc600078e3cff */
[----:B------:R-:W-:Y:S01]  /*8010*/  IMAD R6, R7, 0x8, R0 ;  /* 0x0000000807067824 */ /* 0x000fe200078e0200 */
[----:B0-----:R-:W-:Y:S01]  /*8020*/  SHF.L.U32 R5, R11, 0x1f, RZ ;  /* 0x0000001f0b057819 */ /* 0x001fe200000006ff */
[----:B-1----:R-:W-:Y:S06]  /*8030*/  @!P0 BRA `(.L_x_188) ;  /* 0x0000000400088947 */ /* 0x002fec0003800000 */
.L_x_202:
[----:B------:R-:W1:Y:S01]  /*8040*/  SYNCS.PHASECHK.TRANS64.TRYWAIT P0, [R6+URZ], R5 ;  /* 0x00000005060075a7 */ /* 0x000e62000800017f */
[----:B------:R-:W-:-:S05]  /*8050*/  VIADD R2, R7, 0x1 ;  /* 0x0000000107027836 */ /* 0x000fca0000000000 */
[----:B------:R-:W-:-:S04]  /*8060*/  ISETP.NE.AND P1, PT, R2, 0x7, PT ;  /* 0x000000070200780c */ /* 0x000fc80003f25270 */
[----:B0-----:R-:W-:Y:S02]  /*8070*/  SEL R4, RZ, 0x1, P1 ;  /* 0x00000001ff047807 */ /* 0x001fe40000800000 */
[----:B------:R-:W-:Y:S02]  /*8080*/  SEL R3, R2, RZ, P1 ;  /* 0x000000ff02037207 */ /* 0x000fe40000800000 */
[----:B------:R-:W-:Y:S01]  /*8090*/  LOP3.LUT R4, R11, R4, RZ, 0x3c, !PT ;  /* 0x000000040b047212 */ /* 0x000fe200078e3cff */
[----:B-1----:R-:W-:Y:S06]  /*80a0*/  @!P0 BRA `(.L_x_189) ;  /* 0x0000000400008947 */ /* 0x002fec0003800000 */
.L_x_203:
[----:B------:R-:W-:Y:S01]  /*80b0*/  IMAD R3, R3, 0x8, R0 ;  /* 0x0000000803037824 */ /* 0x000fe200078e0200 */
[----:B------:R-:W-:-:S07]  /*80c0*/  SHF.L.U32 R0, R4, 0x1f, RZ ;  /* 0x0000001f04007819 */ /* 0x000fce00000006ff */
.L_x_190:
[----:B-1----:R1:W2:Y:S02]  /*80d0*/  SYNCS.PHASECHK.TRANS64.TRYWAIT P0, [R3+URZ], R0 ;  /* 0x00000000030075a7 */ /* 0x0022a4000800017f */
[----:B--2---:R-:W-:Y:S05]  /*80e0*/  @!P0 NANOSLEEP.SYNCS 0x989680 ;  /* 0x009896800000895d */ /* 0x004fea0003900000 */
[----:B------:R-:W2:Y:S02]  /*80f0*/  @!P0 SYNCS.PHASECHK.TRANS64 P0, [R3+URZ], R0 ;  /* 0x00000000030085a7 */ /* 0x000ea4000800007f */
[----:B--2---:R-:W-:Y:S05]  /*8100*/  @!P0 BRA `(.L_x_190) ;  /* 0xfffffffc00f08947 */ /* 0x004fea000383ffff */
.L_x_182:
[----:B------:R-:W-:Y:S05]  /*8110*/  BSYNC B0 ;  /* 0x0000000000007941 */ /* 0x000fea0003800000 */
.L_x_181:
[----:B------:R-:W-:Y:S05]  /*8120*/  EXIT ;  /* 0x000000000000794d */ /* 0x000fea0003800000 */
.L_x_21:
[----:B-1----:R1:W2:Y:S02]  /*8130*/  SYNCS.PHASECHK.TRANS64.TRYWAIT P1, [R3+URZ], R0 ;  /* 0x00000000030075a7 */ /* 0x0022a4000802017f */
[----:B--2---:R-:W-:Y:S05]  /*8140*/  @!P1 NANOSLEEP.SYNCS 0x989680 ;  /* 0x009896800000995d */ /* 0x004fea0003900000 */
[----:B------:R-:W2:Y:S02]  /*8150*/  @!P1 SYNCS.PHASECHK.TRANS64 P1, [R3+URZ], R0 ;  /* 0x00000000030095a7 */ /* 0x000ea4000802007f */
[----:B--2---:R-:W-:Y:S05]  /*8160*/  @!P1 BRA `(.L_x_21) ;  /* 0xfffffffc00f09947 */ /* 0x004fea000383ffff */
[----:B------:R-:W-:Y:S05]  /*8170*/  BRA `(.L_x_20) ;  /* 0xffffff9400a47947 */ /* 0x000fea000383ffff */
.L_x_26:
[----:B-1----:R1:W2:Y:S02]  /*8180*/  SYNCS.PHASECHK.TRANS64.TRYWAIT P1, [R5+URZ], R4 ;  /* 0x00000004050075a7 */ /* 0x0022a4000802017f */
[----:B--2---:R-:W-:Y:S05]  /*8190*/  @!P1 NANOSLEEP.SYNCS 0x989680 ;  /* 0x009896800000995d */ /* 0x004fea0003900000 */
[----:B------:R-:W2:Y:S02]  /*81a0*/  @!P1 SYNCS.PHASECHK.TRANS64 P1, [R5+URZ], R4 ;  /* 0x00000004050095a7 */ /* 0x000ea4000802007f */
[----:B--2---:R-:W-:Y:S05]  /*81b0*/  @!P1 BRA `(.L_x_26) ;  /* 0xfffffffc00f09947 */ /* 0x004fea000383ffff */
[----:B------:R-:W-:Y:S05]  /*81c0*/  BRA `(.L_x_25) ;  /* 0xffffff9800807947 */ /* 0x000fea000383ffff */
.L_x_169:
[----:B------:R-:W-:Y:S01]  /*81d0*/  BSSY B1, `(.L_x_191) ;  /* 0x0000006000017945 */ /* 0x000fe20003800000 */
[----:B------:R-:W-:-:S07]  /*81e0*/  IMAD.MOV.U32 R15, RZ, RZ, -0x1 ;  /* 0xffffffffff0f7424 */ /* 0x000fce00078e00ff */
[----:B------:R-:W-:Y:S05]  /*81f0*/  WARPSYNC.COLLECTIVE R15, `(.L_x_192) ;  /* 0x000000000f0c7348 */ /* 0x000fea0003c00000 */
[----:B------:R-:W-:Y:S02]  /*8200*/  ELECT P6, UR62, PT ;  /* 0x00000000003e782f */ /* 0x000fe400038c0000 */
[----:B------:R-:W-:Y:S01]  /*8210*/  MOV R14, UR62 ;  /* 0x0000003e000e7c02 */ /* 0x000fe20008000f00 */
[----:B------:R-:W-:Y:S10]  /*8220*/  ENDCOLLECTIVE ;  /* 0x000000000000791b */ /* 0x000ff40003800000 */
.L_x_192:
[----:B------:R-:W-:Y:S05]  /*8230*/  BSYNC B1 ;  /* 0x0000000000017941 */ /* 0x000fea0003800000 */
.L_x_191:
[----:B------:R-:W-:Y:S05]  /*8240*/  BRA `(.L_x_193) ;  /* 0xffffffec00bc7947 */ /* 0x000fea000383ffff */
.L_x_172:
[----:B0-----:R0:W1:Y:S02]  /*8250*/  SYNCS.PHASECHK.TRANS64.TRYWAIT P0, [R21+URZ+0x38], R12 ;  /* 0x0000380c150075a7 */ /* 0x001064000800017f */
[----:B-1----:R-:W-:Y:S05]  /*8260*/  @!P0 NANOSLEEP.SYNCS 0x989680 ;  /* 0x009896800000895d */ /* 0x002fea0003900000 */
[----:B------:R-:W1:Y:S02]  /*8270*/  @!P0 SYNCS.PHASECHK.TRANS64 P0, [R21+URZ+0x38], R12 ;  /* 0x0000380c150085a7 */ /* 0x000e64000800007f */
[----:B-1----:R-:W-:Y:S05]  /*8280*/  @!P0 BRA `(.L_x_172) ;  /* 0xfffffffc00f08947 */ /* 0x002fea000383ffff */
[----:B------:R-:W-:Y:S05]  /*8290*/  BRA `(.L_x_194) ;  /* 0xffffffec00f87947 */ /* 0x000fea000383ffff */
.L_x_180:
[----:B------:R-:W-:Y:S01]  /*82a0*/  BSSY B0, `(.L_x_195) ;  /* 0x0000006000007945 */ /* 0x000fe20003800000 */
[----:B------:R-:W-:-:S07]  /*82b0*/  IMAD.MOV.U32 R15, RZ, RZ, -0x1 ;  /* 0xffffffffff0f7424 */ /* 0x000fce00078e00ff */
[----:B------:R-:W-:Y:S05]  /*82c0*/  WARPSYNC.COLLECTIVE R15, `(.L_x_196) ;  /* 0x000000000f0c7348 */ /* 0x000fea0003c00000 */
[----:B------:R-:W-:Y:S02]  /*82d0*/  ELECT P6, UR62, PT ;  /* 0x00000000003e782f */ /* 0x000fe400038c0000 */
[----:B------:R-:W-:Y:S01]  /*82e0*/  MOV R14, UR62 ;  /* 0x0000003e000e7c02 */ /* 0x000fe20008000f00 */
[----:B------:R-:W-:Y:S10]  /*82f0*/  ENDCOLLECTIVE ;  /* 0x000000000000791b */ /* 0x000ff40003800000 */
.L_x_196:
[----:B------:R-:W-:Y:S05]  /*8300*/  BSYNC B0 ;  /* 0x0000000000007941 */ /* 0x000fea0003800000 */
.L_x_195:
[----:B------:R-:W-:Y:S05]  /*8310*/  BRA `(.L_x_197) ;  /* 0xfffffff800647947 */ /* 0x000fea000383ffff */
.L_x_184:
[----:B0-----:R0:W1:Y:S02]  /*8320*/  SYNCS.PHASECHK.TRANS64.TRYWAIT P0, [R7+URZ], R4 ;  /* 0x00000004070075a7 */ /* 0x001064000800017f */
[----:B-1----:R-:W-:Y:S05]  /*8330*/  @!P0 NANOSLEEP.SYNCS 0x989680 ;  /* 0x009896800000895d */ /* 0x002fea0003900000 */
[----:B------:R-:W1:Y:S02]  /*8340*/  @!P0 SYNCS.PHASECHK.TRANS64 P0, [R7+URZ], R4 ;  /* 0x00000004070085a7 */ /* 0x000e64000800007f */
[----:B-1----:R-:W-:Y:S05]  /*8350*/  @!P0 BRA `(.L_x_184) ;  /* 0xfffffffc00f08947 */ /* 0x002fea000383ffff */
[----:B------:R-:W-:Y:S05]  /*8360*/  BRA `(.L_x_198) ;  /* 0xfffffff800a47947 */ /* 0x000fea000383ffff */
.L_x_185:
[----:B0-----:R0:W1:Y:S02]  /*8370*/  SYNCS.PHASECHK.TRANS64.TRYWAIT P0, [R8+URZ], R5 ;  /* 0x00000005080075a7 */ /* 0x001064000800017f */
[----:B-1----:R-:W-:Y:S05]  /*8380*/  @!P0 NANOSLEEP.SYNCS 0x989680 ;  /* 0x009896800000895d */ /* 0x002fea0003900000 */
[----:B------:R-:W1:Y:S02]  /*8390*/  @!P0 SYNCS.PHASECHK.TRANS64 P0, [R8+URZ], R5 ;  /* 0x00000005080085a7 */ /* 0x000e64000800007f */
[----:B-1----:R-:W-:Y:S05]  /*83a0*/  @!P0 BRA `(.L_x_185) ;  /* 0xfffffffc00f08947 */ /* 0x002fea000383ffff */
[----:B------:R-:W-:Y:S05]  /*83b0*/  BRA `(.L_x_199) ;  /* 0xfffffff800b47947 */ /* 0x000fea000383ffff */
.L_x_186:
[----:B0-----:R0:W1:Y:S02]  /*83c0*/  SYNCS.PHASECHK.TRANS64.TRYWAIT P0, [R9+URZ], R4 ;  /* 0x00000004090075a7 */ /* 0x001064000800017f */
[----:B-1----:R-:W-:Y:S05]  /*83d0*/  @!P0 NANOSLEEP.SYNCS 0x989680 ;  /* 0x009896800000895d */ /* 0x002fea0003900000 */
[----:B------:R-:W1:Y:S02]  /*83e0*/  @!P0 SYNCS.PHASECHK.TRANS64 P0, [R9+URZ], R4 ;  /* 0x00000004090085a7 */ /* 0x000e64000800007f */
[----:B-1----:R-:W-:Y:S05]  /*83f0*/  @!P0 BRA `(.L_x_186) ;  /* 0xfffffffc00f08947 */ /* 0x002fea000383ffff */
[----:B------:R-:W-:Y:S05]  /*8400*/  BRA `(.L_x_200) ;  /* 0xfffffff800c47947 */ /* 0x000fea000383ffff */
.L_x_187:
[----:B0-----:R0:W1:Y:S02]  /*8410*/  SYNCS.PHASECHK.TRANS64.TRYWAIT P0, [R8+URZ], R5 ;  /* 0x00000005080075a7 */ /* 0x001064000800017f */
[----:B-1----:R-:W-:Y:S05]  /*8420*/  @!P0 NANOSLEEP.SYNCS 0x989680 ;  /* 0x009896800000895d */ /* 0x002fea0003900000 */
[----:B------:R-:W1:Y:S02]  /*8430*/  @!P0 SYNCS.PHASECHK.TRANS64 P0, [R8+URZ], R5 ;  /* 0x00000005080085a7 */ /* 0x000e64000800007f */
[----:B-1----:R-:W-:Y:S05]  /*8440*/  @!P0 BRA `(.L_x_187) ;  /* 0xfffffffc00f08947 */ /* 0x002fea000383ffff */
[----:B------:R-:W-:Y:S05]  /*8450*/  BRA `(.L_x_201) ;  /* 0xfffffff800d47947 */ /* 0x000fea000383ffff */
.L_x_188:
[----:B0-----:R0:W1:Y:S02]  /*8460*/  SYNCS.PHASECHK.TRANS64.TRYWAIT P0, [R9+URZ], R4 ;  /* 0x00000004090075a7 */ /* 0x001064000800017f */
[----:B-1----:R-:W-:Y:S05]  /*8470*/  @!P0 NANOSLEEP.SYNCS 0x989680 ;  /* 0x009896800000895d */ /* 0x002fea0003900000 */
[----:B------:R-:W1:Y:S02]  /*8480*/  @!P0 SYNCS.PHASECHK.TRANS64 P0, [R9+URZ], R4 ;  /* 0x00000004090085a7 */ /* 0x000e64000800007f */
[----:B-1----:R-:W-:Y:S05]  /*8490*/  @!P0 BRA `(.L_x_188) ;  /* 0xfffffffc00f08947 */ /* 0x002fea000383ffff */
[----:B------:R-:W-:Y:S05]  /*84a0*/  BRA `(.L_x_202) ;  /* 0xfffffff800e47947 */ /* 0x000fea000383ffff */
.L_x_189:
[----:B0-----:R0:W1:Y:S02]  /*84b0*/  SYNCS.PHASECHK.TRANS64.TRYWAIT P0, [R6+URZ], R5 ;  /* 0x00000005060075a7 */ /* 0x001064000800017f */
[----:B-1----:R-:W-:Y:S05]  /*84c0*/  @!P0 NANOSLEEP.SYNCS 0x989680 ;  /* 0x009896800000895d */ /* 0x002fea0003900000 */
[----:B------:R-:W1:Y:S02]  /*84d0*/  @!P0 SYNCS.PHASECHK.TRANS64 P0, [R6+URZ], R5 ;  /* 0x00000005060085a7 */ /* 0x000e64000800007f */
[----:B-1----:R-:W-:Y:S05]  /*84e0*/  @!P0 BRA `(.L_x_189) ;  /* 0xfffffffc00f08947 */ /* 0x002fea000383ffff */
[----:B------:R-:W-:Y:S05]  /*84f0*/  BRA `(.L_x_203) ;  /* 0xfffffff800ec7947 */ /* 0x000fea000383ffff */
.L_x_204:
[----:B------:R-:W-:-:S00]  /*8500*/  BRA `(.L_x_204) ;  /* 0xfffffffc00fc7947 */ /* 0x000fc0000383ffff */
[----:B------:R-:W-:-:S00]  /*8510*/  NOP ;  /* 0x0000000000007918 */ /* 0x000fc00000000000 */
        /* <DEDUP_REMOVED lines=14> */
.L_x_205:


//--------------------- .nv.global.init           --------------------------
	.section	.nv.global.init,"aw",@progbits
.nv.global.init:
	.type		$str$22,@object
	.size		$str$22,($str$23 - $str$22)
$str$22:
        /*0000*/ 	.byte	0x6b, 0x5f, 0x74, 0x69, 0x6c, 0x65, 0x5f, 0x63, 0x6f, 0x75, 0x6e, 0x74, 0x20, 0x3e, 0x3d, 0x20
        /*0010*/ 	.byte	0x31, 0x00
	.type		$str$23,@object
	.size		$str$23,(__unnamed_1 - $str$23)
$str$23:
        /*0012*/ 	.byte	0x2f, 0x74, 0x6d, 0x70, 0x2f, 0x63, 0x75, 0x74, 0x6c, 0x61, 0x73, 0x73, 0x5f, 0x73, 0x77, 0x65
        /*0022*/ 	.byte	0x65, 0x70, 0x5f, 0x73, 0x72, 0x63, 0x2f, 0x69, 0x6e, 0x63, 0x6c, 0x75, 0x64, 0x65, 0x2f, 0x63
        /*0032*/ 	.byte	0x75, 0x74, 0x6c, 0x61, 0x73, 0x73, 0x2f, 0x67, 0x65, 0x6d, 0x6d, 0x2f, 0x63, 0x6f, 0x6c, 0x6c
        /*0042*/ 	.byte	0x65, 0x63, 0x74, 0x69, 0x76, 0x65, 0x2f, 0x73, 0x6d, 0x39, 0x30, 0x5f, 0x6d, 0x6d, 0x61, 0x5f
        /*0052*/ 	.byte	0x74, 0x6d, 0x61, 0x5f, 0x67, 0x6d, 0x6d, 0x61, 0x5f, 0x73, 0x73, 0x5f, 0x77, 0x61, 0x72, 0x70
        /*0062*/ 	.byte	0x73, 0x70, 0x65, 0x63, 0x69, 0x61, 0x6c, 0x69, 0x7a, 0x65, 0x64, 0x2e, 0x68, 0x70, 0x70, 0x00
	.type		__unnamed_1,@object
	.size		__unnamed_1,(.L_0 - __unnamed_1)
__unnamed_1:
        /*0072*/ 	.byte	0x76, 0x6f, 0x69, 0x64, 0x20, 0x63, 0x75, 0x74, 0x6c, 0x61, 0x73, 0x73, 0x3a, 0x3a, 0x67, 0x65
        /* <DEDUP_REMOVED lines=181> */
        /*0bd2*/ 	.byte	0x64, 0x65, 0x6e, 0x74, 0x69, 0x74, 0x79, 0x5d, 0x00
.L_0:


//--------------------- .nv.shared._ZN7cutlass13device_kernelINS_4gemm6kernel13GemmUniversalIN4cute5tupleIJiiiiEEENS1_10collective13CollectiveMmaINS1_34MainloopSm90TmaGmmaWarpSpecializedILi7ENS5_IJNS4_1CILi2EEESB_NSA_ILi1EEEEEENS1_35KernelTmaWarpSpecializedCooperativeEEENS5_IJNSA_ILi128EEESG_NSA_ILi64EEEEEENS_10bfloat16_tENS5_IJlSC_lEEESJ_SK_NS4_8TiledMMAINS4_8MMA_AtomIJNS4_4SM904GMMA28MMA_64x128x16_F32BF16BF16_SSILNSO_5MajorE0ELSQ_0ELNSO_7ScaleInE1ELSR_1EEEEEENS4_6LayoutINS5_IJSB_SC_SC_EEENS5_IJSC_NSA_ILi0EEESW_EEEEENS5_IJNS4_10UnderscoreESZ_SZ_EEEEENS4_23SM90_TMA_LOAD_MULTICASTENS4_14ComposedLayoutINS4_7SwizzleILi3ELi4ELi3EEENS4_18smem_ptr_flag_bitsILi16EEENSU_INS5_IJNSA_ILi8EEESH_EEENS5_IJSH_SC_EEEEEEEvNS4_8identityES12_S1C_vS1D_EENS_8epilogue10collective6detail29Sm90TmaWarpSpecializedAdapterINS1G_15DefaultEpilogueISJ_SK_SK_NS1F_6thread17LinearCombinationISJ_Li1EffLNS1K_9ScaleType4KindE0ELNS_15FloatRoundStyleE2ESJ_EENS1_15EpilogueDefaultEEEEEvvEEEEvNT_6ParamsE --------------------------
	.section	.nv.shared._ZN7cutlass13device_kernelINS_4gemm6kernel13GemmUniversalIN4cute5tupleIJiiiiEEENS1_10collective13CollectiveMmaINS1_34MainloopSm90TmaGmmaWarpSpecializedILi7ENS5_IJNS4_1CILi2EEESB_NSA_ILi1EEEEEENS1_35KernelTmaWarpSpecializedCooperativeEEENS5_IJNSA_ILi128EEESG_NSA_ILi64EEEEEENS_10bfloat16_tENS5_IJlSC_lEEESJ_SK_NS4_8TiledMMAINS4_8MMA_AtomIJNS4_4SM904GMMA28MMA_64x128x16_F32BF16BF16_SSILNSO_5MajorE0ELSQ_0ELNSO_7ScaleInE1ELSR_1EEEEEENS4_6LayoutINS5_IJSB_SC_SC_EEENS5_IJSC_NSA_ILi0EEESW_EEEEENS5_IJNS4_10UnderscoreESZ_SZ_EEEEENS4_23SM90_TMA_LOAD_MULTICASTENS4_14ComposedLayoutINS4_7SwizzleILi3ELi4ELi3EEENS4_18smem_ptr_flag_bitsILi16EEENSU_INS5_IJNSA_ILi8EEESH_EEENS5_IJSH_SC_EEEEEEEvNS4_8identityES12_S1C_vS1D_EENS_8epilogue10collective6detail29Sm90TmaWarpSpecializedAdapterINS1G_15DefaultEpilogueISJ_SK_SK_NS1F_6thread17LinearCombinationISJ_Li1EffLNS1K_9ScaleType4KindE0ELNS_15FloatRoundStyleE2ESJ_EENS1_15EpilogueDefaultEEEEEvvEEEEvNT_6ParamsE,"aw",@nobits
	.sectionflags	@""
	.align	16
	.zero		1024


//--------------------- .nv.shared.reserved.0     --------------------------
	.section	.nv.shared.reserved.0,"aw",@nobits
	.weak		__nv_reservedSMEM_offset_0_alias
	.size		__nv_reservedSMEM_offset_0_alias, 0, 0
	.other		__nv_reservedSMEM_offset_0_alias,@"STO_CUDA_RESERVED_SHARED STV_DEFAULT"
__nv_reservedSMEM_offset_0_alias:
	.zero		0


//--------------------- .nv.global                --------------------------
	.section	.nv.global,"aw",@nobits
.nv.global:
	.type		_ZN39_INTERNAL_4ff36aea_4_k_cu_210383d9_34054cute1_E,@object
	.size		_ZN39_INTERNAL_4ff36aea_4_k_cu_210383d9_34054cute1_E,(_ZN39_INTERNAL_4ff36aea_4_k_cu_210383d9_34054cuda3std3__45__cpo6cbeginE - _ZN39_INTERNAL_4ff36aea_4_k_cu_210383d9_34054cute1_E)
_ZN39_INTERNAL_4ff36aea_4_k_cu_210383d9_34054cute1_E:
	.zero		1
	.type		_ZN39_INTERNAL_4ff36aea_4_k_cu_210383d9_34054cuda3std3__45__cpo6cbeginE,@object
	.size		_ZN39_INTERNAL_4ff36aea_4_k_cu_210383d9_34054cuda3std3__45__cpo6cbeginE,(_ZN39_INTERNAL_4ff36aea_4_k_cu_210383d9_34054cuda3std3__48in_placeE - _ZN39_INTERNAL_4ff36aea_4_k_cu_210383d9_34054cuda3std3__45__cpo6cbeginE)
_ZN39_INTERNAL_4ff36aea_4_k_cu_210383d9_34054cuda3std3__45__cpo6cbeginE:
	.zero		1
	.type		_ZN39_INTERNAL_4ff36aea_4_k_cu_210383d9_34054cuda3std3__48in_placeE,@object
	.size		_ZN39_INTERNAL_4ff36aea_4_k_cu_210383d9_34054cuda3std3__48in_placeE,(_ZN39_INTERNAL_4ff36aea_4_k_cu_210383d9_34054cuda3std6ranges3__45__cpo9iter_moveE - _ZN39_INTERNAL_4ff36aea_4_k_cu_210383d9_34054cuda3std3__48in_placeE)
_ZN39_INTERNAL_4ff36aea_4_k_cu_210383d9_34054cuda3std3__48in_placeE:
	.zero		1
	.type		_ZN39_INTERNAL_4ff36aea_4_k_cu_210383d9_34054cuda3std6ranges3__45__cpo9iter_moveE,@object
	.size		_ZN39_INTERNAL_4ff36aea_4_k_cu_210383d9_34054cuda3std6ranges3__45__cpo9iter_moveE,(_ZN39_INTERNAL_4ff36aea_4_k_cu_210383d9_34054cuda3std3__45__cpo5beginE - _ZN39_INTERNAL_4ff36aea_4_k_cu_210383d9_34054cuda3std6ranges3__45__cpo9iter_moveE)
_ZN39_INTERNAL_4ff36aea_4_k_cu_210383d9_34054cuda3std6ranges3__45__cpo9iter_moveE:
	.zero		1
	.type		_ZN39_INTERNAL_4ff36aea_4_k_cu_210383d9_34054cuda3std3__45__cpo5beginE,@object
	.size		_ZN39_INTERNAL_4ff36aea_4_k_cu_210383d9_34054cuda3std3__45__cpo5beginE,(_ZN39_INTERNAL_4ff36aea_4_k_cu_210383d9_34054cuda3std3__441_GLOBAL__N__4ff36aea_4_k_cu_210383d9_34056ignoreE - _ZN39_INTERNAL_4ff36aea_4_k_cu_210383d9_34054cuda3std3__45__cpo5beginE)
_ZN39_INTERNAL_4ff36aea_4_k_cu_210383d9_34054cuda3std3__45__cpo5beginE:
	.zero		1
	.type		_ZN39_INTERNAL_4ff36aea_4_k_cu_210383d9_34054cuda3std3__441_GLOBAL__N__4ff36aea_4_k_cu_210383d9_34056ignoreE,@object
	.size		_ZN39_INTERNAL_4ff36aea_4_k_cu_210383d9_34054cuda3std3__441_GLOBAL__N__4ff36aea_4_k_cu_210383d9_34056ignoreE,(_ZN39_INTERNAL_4ff36aea_4_k_cu_210383d9_34054cute7productE - _ZN39_INTERNAL_4ff36aea_4_k_cu_210383d9_34054cuda3std3__441_GLOBAL__N__4ff36aea_4_k_cu_210383d9_34056ignoreE)
_ZN39_INTERNAL_4ff36aea_4_k_cu_210383d9_34054cuda3std3__441_GLOBAL__N__4ff36aea_4_k_cu_210383d9_34056ignoreE:
	.zero		1
	.type		_ZN39_INTERNAL_4ff36aea_4_k_cu_210383d9_34054cute7productE,@object
	.size		_ZN39_INTERNAL_4ff36aea_4_k_cu_210383d9_34054cute7productE,(_ZN39_INTERNAL_4ff36aea_4_k_cu_210383d9_34054cuda3std3__45__cpo3endE - _ZN39_INTERNAL_4ff36aea_4_k_cu_210383d9_34054cute7productE)
_ZN39_INTERNAL_4ff36aea_4_k_cu_210383d9_34054cute7productE:
	.zero		1
	.type		_ZN39_INTERNAL_4ff36aea_4_k_cu_210383d9_34054cuda3std3__45__cpo3endE,@object
	.size		_ZN39_INTERNAL_4ff36aea_4_k_cu_210383d9_34054cuda3std3__45__cpo3endE,(_ZN39_INTERNAL_4ff36aea_4_k_cu_210383d9_34054cuda3std3__419piecewise_constructE - _ZN39_INTERNAL_4ff36aea_4_k_cu_210383d9_34054cuda3std3__45__cpo3endE)
_ZN39_INTERNAL_4ff36aea_4_k_cu_210383d9_34054cuda3std3__45__cpo3endE:
	.zero		1
	.type		_ZN39_INTERNAL_4ff36aea_4_k_cu_210383d9_34054cuda3std3__419piecewise_constructE,@object
	.size		_ZN39_INTERNAL_4ff36aea_4_k_cu_210383d9_34054cuda3std3__419piecewise_constructE,(_ZN39_INTERNAL_4ff36aea_4_k_cu_210383d9_34054cuda3std3__45__cpo4cendE - _ZN39_INTERNAL_4ff36aea_4_k_cu_210383d9_34054cuda3std3__419piecewise_constructE)
_ZN39_INTERNAL_4ff36aea_4_k_cu_210383d9_34054cuda3std3__419piecewise_constructE:
	.zero		1
	.type		_ZN39_INTERNAL_4ff36aea_4_k_cu_210383d9_34054cuda3std3__45__cpo4cendE,@object
	.size		_ZN39_INTERNAL_4ff36aea_4_k_cu_210383d9_34054cuda3std3__45__cpo4cendE,(_ZN39_INTERNAL_4ff36aea_4_k_cu_210383d9_34054cuda3std6ranges3__45__cpo4swapE - _ZN39_INTERNAL_4ff36aea_4_k_cu_210383d9_34054cuda3std3__45__cpo4cendE)
_ZN39_INTERNAL_4ff36aea_4_k_cu_210383d9_34054cuda3std3__45__cpo4cendE:
	.zero		1
	.type		_ZN39_INTERNAL_4ff36aea_4_k_cu_210383d9_34054cuda3std6ranges3__45__cpo4swapE,@object
	.size		_ZN39_INTERNAL_4ff36aea_4_k_cu_210383d9_34054cuda3std6ranges3__45__cpo4swapE,(.L_8 - _ZN39_INTERNAL_4ff36aea_4_k_cu_210383d9_34054cuda3std6ranges3__45__cpo4swapE)
_ZN39_INTERNAL_4ff36aea_4_k_cu_210383d9_34054cuda3std6ranges3__45__cpo4swapE:
	.zero		1
.L_8:


//--------------------- .nv.constant0._ZN7cutlass13device_kernelINS_4gemm6kernel13GemmUniversalIN4cute5tupleIJiiiiEEENS1_10collective13CollectiveMmaINS1_34MainloopSm90TmaGmmaWarpSpecializedILi7ENS5_IJNS4_1CILi2EEESB_NSA_ILi1EEEEEENS1_35KernelTmaWarpSpecializedCooperativeEEENS5_IJNSA_ILi128EEESG_NSA_ILi64EEEEEENS_10bfloat16_tENS5_IJlSC_lEEESJ_SK_NS4_8TiledMMAINS4_8MMA_AtomIJNS4_4SM904GMMA28MMA_64x128x16_F32BF16BF16_SSILNSO_5MajorE0ELSQ_0ELNSO_7ScaleInE1ELSR_1EEEEEENS4_6LayoutINS5_IJSB_SC_SC_EEENS5_IJSC_NSA_ILi0EEESW_EEEEENS5_IJNS4_10UnderscoreESZ_SZ_EEEEENS4_23SM90_TMA_LOAD_MULTICASTENS4_14ComposedLayoutINS4_7SwizzleILi3ELi4ELi3EEENS4_18smem_ptr_flag_bitsILi16EEENSU_INS5_IJNSA_ILi8EEESH_EEENS5_IJSH_SC_EEEEEEEvNS4_8identityES12_S1C_vS1D_EENS_8epilogue10collective6detail29Sm90TmaWarpSpecializedAdapterINS1G_15DefaultEpilogueISJ_SK_SK_NS1F_6thread17LinearCombinationISJ_Li1EffLNS1K_9ScaleType4KindE0ELNS_15FloatRoundStyleE2ESJ_EENS1_15EpilogueDefaultEEEEEvvEEEEvNT_6ParamsE --------------------------
	.section	.nv.constant0._ZN7cutlass13device_kernelINS_4gemm6kernel13GemmUniversalIN4cute5tupleIJiiiiEEENS1_10collective13CollectiveMmaINS1_34MainloopSm90TmaGmmaWarpSpecializedILi7ENS5_IJNS4_1CILi2EEESB_NSA_ILi1EEEEEENS1_35KernelTmaWarpSpecializedCooperativeEEENS5_IJNSA_ILi128EEESG_NSA_ILi64EEEEEENS_10bfloat16_tENS5_IJlSC_lEEESJ_SK_NS4_8TiledMMAINS4_8MMA_AtomIJNS4_4SM904GMMA28MMA_64x128x16_F32BF16BF16_SSILNSO_5MajorE0ELSQ_0ELNSO_7ScaleInE1ELSR_1EEEEEENS4_6LayoutINS5_IJSB_SC_SC_EEENS5_IJSC_NSA_ILi0EEESW_EEEEENS5_IJNS4_10UnderscoreESZ_SZ_EEEEENS4_23SM90_TMA_LOAD_MULTICASTENS4_14ComposedLayoutINS4_7SwizzleILi3ELi4ELi3EEENS4_18smem_ptr_flag_bitsILi16EEENSU_INS5_IJNSA_ILi8EEESH_EEENS5_IJSH_SC_EEEEEEEvNS4_8identityES12_S1C_vS1D_EENS_8epilogue10collective6detail29Sm90TmaWarpSpecializedAdapterINS1G_15DefaultEpilogueISJ_SK_SK_NS1F_6thread17LinearCombinationISJ_Li1EffLNS1K_9ScaleType4KindE0ELNS_15FloatRoundStyleE2ESJ_EENS1_15EpilogueDefaultEEEEEvvEEEEvNT_6ParamsE,"a",@progbits
	.sectionflags	@""
	.align	4
.nv.constant0._ZN7cutlass13device_kernelINS_4gemm6kernel13GemmUniversalIN4cute5tupleIJiiiiEEENS1_10collective13CollectiveMmaINS1_34MainloopSm90TmaGmmaWarpSpecializedILi7ENS5_IJNS4_1CILi2EEESB_NSA_ILi1EEEEEENS1_35KernelTmaWarpSpecializedCooperativeEEENS5_IJNSA_ILi128EEESG_NSA_ILi64EEEEEENS_10bfloat16_tENS5_IJlSC_lEEESJ_SK_NS4_8TiledMMAINS4_8MMA_AtomIJNS4_4SM904GMMA28MMA_64x128x16_F32BF16BF16_SSILNSO_5MajorE0ELSQ_0ELNSO_7ScaleInE1ELSR_1EEEEEENS4_6LayoutINS5_IJSB_SC_SC_EEENS5_IJSC_NSA_ILi0EEESW_EEEEENS5_IJNS4_10UnderscoreESZ_SZ_EEEEENS4_23SM90_TMA_LOAD_MULTICASTENS4_14ComposedLayoutINS4_7SwizzleILi3ELi4ELi3EEENS4_18smem_ptr_flag_bitsILi16EEENSU_INS5_IJNSA_ILi8EEESH_EEENS5_IJSH_SC_EEEEEEEvNS4_8identityES12_S1C_vS1D_EENS_8epilogue10collective6detail29Sm90TmaWarpSpecializedAdapterINS1G_15DefaultEpilogueISJ_SK_SK_NS1F_6thread17LinearCombinationISJ_Li1EffLNS1K_9ScaleType4KindE0ELNS_15FloatRoundStyleE2ESJ_EENS1_15EpilogueDefaultEEEEEvvEEEEvNT_6ParamsE:
	.zero		1664


//--------------------- SYMBOLS --------------------------

	.type		.nv.reservedSmem.offset0,@object
	.size		.nv.reservedSmem.offset0,0x4
	.type		__assertfail,@function
